	.target	sm_90a

	.elftype	@"ET_EXEC"


//--------------------- .note.nv.tkinfo           --------------------------
	.section	.note.nv.tkinfo,"",@"SHT_NOTE"
	.sectionflags	@"SHF_NOTE_NV_TKINFO"
	.tkinfo
        /*0018*/ 	.word	0x00000002
        /*0030*/ 	.string	""
        /*0030*/ 	.string	"ptxas"
        /*0030*/ 	.string	"Cuda compilation tools, release 13.0, V13.0.88"
        /*0030*/ 	.string	"Build cuda_13.0.r13.0/compiler.36424714_0"
        /*0030*/ 	.string	"-arch sm_90a -m 64 "



//--------------------- .note.nv.cuinfo           --------------------------
	.section	.note.nv.cuinfo,"",@"SHT_NOTE"
	.sectionflags	@"SHF_NOTE_NV_CUINFO"
        /*0018*/ 	.short	0x0002
        /*001a*/ 	.short	0x005a
        /*001c*/ 	.short	0x0082
	.zero		2


//--------------------- .nv.info                  --------------------------
	.section	.nv.info,"",@"SHT_CUDA_INFO"
	.align	4


	//----- nvinfo : EIATTR_REGCOUNT
	.align		4
        /*0000*/ 	.byte	0x04, 0x2f
        /*0002*/ 	.short	(.L_12 - .L_11)
	.align		4
.L_11:
        /*0004*/ 	.word	index@(_ZN7cutlass13device_kernelINS_4gemm6kernel13GemmUniversalIN4cute5tupleIJiiiiEEENS1_10collective13CollectiveMmaINS1_43MainloopSm90TmaGmmaWarpSpecializedSparseFP8ILi10ENS5_IJNS4_1CILi1EEENSA_ILi2EEESB_EEENS1_35KernelTmaWarpSpecializedCooperativeEEENS5_IJNSA_ILi128EEENSA_ILi256EEENSA_ILi64EEEEEENS_12float_e4m3_tENS5_IJNS4_6LayoutINS5_IJiNS5_IJSC_iEEEiEEENS5_IJlNS5_IJSB_SC_EEElEEEEENSL_INS5_IJNS5_IJSI_iEEESR_iEEENS5_IJNS5_IJSI_NSA_ILi4096EEEEEENS5_IJSB_lEEElEEEEEEEESK_NS5_IJlSB_lEEENS4_8TiledMMAINS4_8MMA_AtomIJNS4_4SM904GMMA6SPARSE32GMMA_64x256x64_F32E4M3E4M3_SS_TNILNS13_7ScaleInE1ELS16_1ELNS13_9SparseSelE0EEEEEENSL_INS5_IJSC_SB_SB_EEENS5_IJSB_NSA_ILi0EEES1B_EEEEENS5_IJNS4_10UnderscoreES1E_S1E_EEEEENS4_23SM90_TMA_LOAD_MULTICASTENS4_14ComposedLayoutINS4_7SwizzleILi1ELi4ELi3EEENS4_25smem_sparse_ptr_flag_bitsILi2ELi8EEENSL_INS5_IJNS5_IJSB_NSA_ILi8EEEEEENS5_IJSC_NSA_ILi32EEEEEEEEENS5_IJNS5_IJS1B_SI_EEESO_EEEEEEEvNS4_8identityENS4_13SM90_TMA_LOADENS1I_INS1J_ILi2ELi4ELi3EEENS4_18smem_ptr_flag_bitsILi8EEENSL_INS5_IJS1N_SI_EEENS5_IJSI_SB_EEEEEEEvS1W_EENS_8epilogue10collective6detail29Sm90TmaWarpSpecializedAdapterINS27_15DefaultEpilogueIfNS5_IJSB_llEEES2B_NS26_6thread17LinearCombinationIfLi1EffLNS2C_9ScaleType4KindE0ELNS_15FloatRoundStyleE2EfEENS1_15EpilogueDefaultEEEEEvvEEEEvNT_6ParamsE)
        /*0008*/ 	.word	0x000000a8


	//----- nvinfo : EIATTR_FRAME_SIZE
	.align		4
.L_12:
        /*000c*/ 	.byte	0x04, 0x11
        /*000e*/ 	.short	(.L_14 - .L_13)
	.align		4
.L_13:
        /*0010*/ 	.word	index@(_ZN7cutlass13device_kernelINS_4gemm6kernel13GemmUniversalIN4cute5tupleIJiiiiEEENS1_10collective13CollectiveMmaINS1_43MainloopSm90TmaGmmaWarpSpecializedSparseFP8ILi10ENS5_IJNS4_1CILi1EEENSA_ILi2EEESB_EEENS1_35KernelTmaWarpSpecializedCooperativeEEENS5_IJNSA_ILi128EEENSA_ILi256EEENSA_ILi64EEEEEENS_12float_e4m3_tENS5_IJNS4_6LayoutINS5_IJiNS5_IJSC_iEEEiEEENS5_IJlNS5_IJSB_SC_EEElEEEEENSL_INS5_IJNS5_IJSI_iEEESR_iEEENS5_IJNS5_IJSI_NSA_ILi4096EEEEEENS5_IJSB_lEEElEEEEEEEESK_NS5_IJlSB_lEEENS4_8TiledMMAINS4_8MMA_AtomIJNS4_4SM904GMMA6SPARSE32GMMA_64x256x64_F32E4M3E4M3_SS_TNILNS13_7ScaleInE1ELS16_1ELNS13_9SparseSelE0EEEEEENSL_INS5_IJSC_SB_SB_EEENS5_IJSB_NSA_ILi0EEES1B_EEEEENS5_IJNS4_10UnderscoreES1E_S1E_EEEEENS4_23SM90_TMA_LOAD_MULTICASTENS4_14ComposedLayoutINS4_7SwizzleILi1ELi4ELi3EEENS4_25smem_sparse_ptr_flag_bitsILi2ELi8EEENSL_INS5_IJNS5_IJSB_NSA_ILi8EEEEEENS5_IJSC_NSA_ILi32EEEEEEEEENS5_IJNS5_IJS1B_SI_EEESO_EEEEEEEvNS4_8identityENS4_13SM90_TMA_LOADENS1I_INS1J_ILi2ELi4ELi3EEENS4_18smem_ptr_flag_bitsILi8EEENSL_INS5_IJS1N_SI_EEENS5_IJSI_SB_EEEEEEEvS1W_EENS_8epilogue10collective6detail29Sm90TmaWarpSpecializedAdapterINS27_15DefaultEpilogueIfNS5_IJSB_llEEES2B_NS26_6thread17LinearCombinationIfLi1EffLNS2C_9ScaleType4KindE0ELNS_15FloatRoundStyleE2EfEENS1_15EpilogueDefaultEEEEEvvEEEEvNT_6ParamsE)
        /*0014*/ 	.word	0x000000f8


	//----- nvinfo : EIATTR_MIN_STACK_SIZE
	.align		4
.L_14:
        /*0018*/ 	.byte	0x04, 0x12
        /*001a*/ 	.short	(.L_16 - .L_15)
	.align		4
.L_15:
        /*001c*/ 	.word	index@(_ZN7cutlass13device_kernelINS_4gemm6kernel13GemmUniversalIN4cute5tupleIJiiiiEEENS1_10collective13CollectiveMmaINS1_43MainloopSm90TmaGmmaWarpSpecializedSparseFP8ILi10ENS5_IJNS4_1CILi1EEENSA_ILi2EEESB_EEENS1_35KernelTmaWarpSpecializedCooperativeEEENS5_IJNSA_ILi128EEENSA_ILi256EEENSA_ILi64EEEEEENS_12float_e4m3_tENS5_IJNS4_6LayoutINS5_IJiNS5_IJSC_iEEEiEEENS5_IJlNS5_IJSB_SC_EEElEEEEENSL_INS5_IJNS5_IJSI_iEEESR_iEEENS5_IJNS5_IJSI_NSA_ILi4096EEEEEENS5_IJSB_lEEElEEEEEEEESK_NS5_IJlSB_lEEENS4_8TiledMMAINS4_8MMA_AtomIJNS4_4SM904GMMA6SPARSE32GMMA_64x256x64_F32E4M3E4M3_SS_TNILNS13_7ScaleInE1ELS16_1ELNS13_9SparseSelE0EEEEEENSL_INS5_IJSC_SB_SB_EEENS5_IJSB_NSA_ILi0EEES1B_EEEEENS5_IJNS4_10UnderscoreES1E_S1E_EEEEENS4_23SM90_TMA_LOAD_MULTICASTENS4_14ComposedLayoutINS4_7SwizzleILi1ELi4ELi3EEENS4_25smem_sparse_ptr_flag_bitsILi2ELi8EEENSL_INS5_IJNS5_IJSB_NSA_ILi8EEEEEENS5_IJSC_NSA_ILi32EEEEEEEEENS5_IJNS5_IJS1B_SI_EEESO_EEEEEEEvNS4_8identityENS4_13SM90_TMA_LOADENS1I_INS1J_ILi2ELi4ELi3EEENS4_18smem_ptr_flag_bitsILi8EEENSL_INS5_IJS1N_SI_EEENS5_IJSI_SB_EEEEEEEvS1W_EENS_8epilogue10collective6detail29Sm90TmaWarpSpecializedAdapterINS27_15DefaultEpilogueIfNS5_IJSB_llEEES2B_NS26_6thread17LinearCombinationIfLi1EffLNS2C_9ScaleType4KindE0ELNS_15FloatRoundStyleE2EfEENS1_15EpilogueDefaultEEEEEvvEEEEvNT_6ParamsE)
        /*0020*/ 	.word	0x000000f8
.L_16:


//--------------------- .nv.compat                --------------------------
	.section	.nv.compat,"",@"SHT_CUDA_COMPAT_INFO"
	.align	4
        /*0000*/ 	.byte	0x02, 0x09, 0x01, 0x00, 0x02, 0x02, 0x04, 0x00, 0x02, 0x05, 0x05, 0x00, 0x03, 0x07, 0x01, 0x01
        /*0010*/ 	.byte	0x02, 0x03, 0x01, 0x00, 0x02, 0x06, 0x01, 0x00, 0x04, 0x0b, 0x08, 0x00, 0x00, 0x00, 0x00, 0x00
        /*0020*/ 	.byte	0x00, 0x00, 0x00, 0x00


//--------------------- .nv.info._ZN7cutlass13device_kernelINS_4gemm6kernel13GemmUniversalIN4cute5tupleIJiiiiEEENS1_10collective13CollectiveMmaINS1_43MainloopSm90TmaGmmaWarpSpecializedSparseFP8ILi10ENS5_IJNS4_1CILi1EEENSA_ILi2EEESB_EEENS1_35KernelTmaWarpSpecializedCooperativeEEENS5_IJNSA_ILi128EEENSA_ILi256EEENSA_ILi64EEEEEENS_12float_e4m3_tENS5_IJNS4_6LayoutINS5_IJiNS5_IJSC_iEEEiEEENS5_IJlNS5_IJSB_SC_EEElEEEEENSL_INS5_IJNS5_IJSI_iEEESR_iEEENS5_IJNS5_IJSI_NSA_ILi4096EEEEEENS5_IJSB_lEEElEEEEEEEESK_NS5_IJlSB_lEEENS4_8TiledMMAINS4_8MMA_AtomIJNS4_4SM904GMMA6SPARSE32GMMA_64x256x64_F32E4M3E4M3_SS_TNILNS13_7ScaleInE1ELS16_1ELNS13_9SparseSelE0EEEEEENSL_INS5_IJSC_SB_SB_EEENS5_IJSB_NSA_ILi0EEES1B_EEEEENS5_IJNS4_10UnderscoreES1E_S1E_EEEEENS4_23SM90_TMA_LOAD_MULTICASTENS4_14ComposedLayoutINS4_7SwizzleILi1ELi4ELi3EEENS4_25smem_sparse_ptr_flag_bitsILi2ELi8EEENSL_INS5_IJNS5_IJSB_NSA_ILi8EEEEEENS5_IJSC_NSA_ILi32EEEEEEEEENS5_IJNS5_IJS1B_SI_EEESO_EEEEEEEvNS4_8identityENS4_13SM90_TMA_LOADENS1I_INS1J_ILi2ELi4ELi3EEENS4_18smem_ptr_flag_bitsILi8EEENSL_INS5_IJS1N_SI_EEENS5_IJSI_SB_EEEEEEEvS1W_EENS_8epilogue10collective6detail29Sm90TmaWarpSpecializedAdapterINS27_15DefaultEpilogueIfNS5_IJSB_llEEES2B_NS26_6thread17LinearCombinationIfLi1EffLNS2C_9ScaleType4KindE0ELNS_15FloatRoundStyleE2EfEENS1_15EpilogueDefaultEEEEEvvEEEEvNT_6ParamsE --------------------------
	.section	.nv.info._ZN7cutlass13device_kernelINS_4gemm6kernel13GemmUniversalIN4cute5tupleIJiiiiEEENS1_10collective13CollectiveMmaINS1_43MainloopSm90TmaGmmaWarpSpecializedSparseFP8ILi10ENS5_IJNS4_1CILi1EEENSA_ILi2EEESB_EEENS1_35KernelTmaWarpSpecializedCooperativeEEENS5_IJNSA_ILi128EEENSA_ILi256EEENSA_ILi64EEEEEENS_12float_e4m3_tENS5_IJNS4_6LayoutINS5_IJiNS5_IJSC_iEEEiEEENS5_IJlNS5_IJSB_SC_EEElEEEEENSL_INS5_IJNS5_IJSI_iEEESR_iEEENS5_IJNS5_IJSI_NSA_ILi4096EEEEEENS5_IJSB_lEEElEEEEEEEESK_NS5_IJlSB_lEEENS4_8TiledMMAINS4_8MMA_AtomIJNS4_4SM904GMMA6SPARSE32GMMA_64x256x64_F32E4M3E4M3_SS_TNILNS13_7ScaleInE1ELS16_1ELNS13_9SparseSelE0EEEEEENSL_INS5_IJSC_SB_SB_EEENS5_IJSB_NSA_ILi0EEES1B_EEEEENS5_IJNS4_10UnderscoreES1E_S1E_EEEEENS4_23SM90_TMA_LOAD_MULTICASTENS4_14ComposedLayoutINS4_7SwizzleILi1ELi4ELi3EEENS4_25smem_sparse_ptr_flag_bitsILi2ELi8EEENSL_INS5_IJNS5_IJSB_NSA_ILi8EEEEEENS5_IJSC_NSA_ILi32EEEEEEEEENS5_IJNS5_IJS1B_SI_EEESO_EEEEEEEvNS4_8identityENS4_13SM90_TMA_LOADENS1I_INS1J_ILi2ELi4ELi3EEENS4_18smem_ptr_flag_bitsILi8EEENSL_INS5_IJS1N_SI_EEENS5_IJSI_SB_EEEEEEEvS1W_EENS_8epilogue10collective6detail29Sm90TmaWarpSpecializedAdapterINS27_15DefaultEpilogueIfNS5_IJSB_llEEES2B_NS26_6thread17LinearCombinationIfLi1EffLNS2C_9ScaleType4KindE0ELNS_15FloatRoundStyleE2EfEENS1_15EpilogueDefaultEEEEEvvEEEEvNT_6ParamsE,"",@"SHT_CUDA_INFO"
	.sectionflags	@""
	.align	4


	//----- nvinfo : EIATTR_CUDA_API_VERSION
	.align		4
        /*0000*/ 	.byte	0x04, 0x37
        /*0002*/ 	.short	(.L_18 - .L_17)
.L_17:
        /*0004*/ 	.word	0x00000082


	//----- nvinfo : EIATTR_KPARAM_INFO
	.align		4
.L_18:
        /*0008*/ 	.byte	0x04, 0x17
        /*000a*/ 	.short	(.L_20 - .L_19)
.L_19:
        /*000c*/ 	.word	0x00000000
        /*0010*/ 	.short	0x0000
        /*0012*/ 	.short	0x0070
        /*0014*/ 	.byte	0x00, 0xf0, 0x01, 0x14


	//----- nvinfo : EIATTR_SPARSE_MMA_MASK
	.align		4
.L_20:
        /*0018*/ 	.byte	0x03, 0x50
        /*001a*/ 	.short	0x0001


	//----- nvinfo : EIATTR_MAXREG_COUNT
	.align		4
        /*001c*/ 	.byte	0x03, 0x1b
        /*001e*/ 	.short	0x00a8


	//----- nvinfo : EIATTR_NUM_BARRIERS
	.align		4
        /*0020*/ 	.byte	0x02, 0x4c
        /*0022*/ 	.byte	0x01
	.zero		1


	//----- nvinfo : EIATTR_ANNOTATIONS
	.align		4
        /*0024*/ 	.byte	0x04, 0x55
        /*0026*/ 	.short	(.L_22 - .L_21)


	//   ....[0]....
.L_21:
        /*0028*/ 	.word	0x00000001
        /*002c*/ 	.byte	0x90, 0x07, 0x00, 0x00, 0x01, 0x00, 0x00, 0x00, 0xc0, 0x09, 0x00, 0x00, 0x01, 0x00, 0x00, 0x00
        /* <DEDUP_REMOVED lines=189> */
        /*0c0c*/ 	.byte	0x20, 0x1c, 0x01, 0x00


	//----- nvinfo : EIATTR_MERCURY_ISA_VERSION
	.align		4
.L_22:
        /*0c10*/ 	.byte	0x03, 0x5f
        /*0c12*/ 	.short	0x0101


	//----- nvinfo : EIATTR_INT_WARP_WIDE_INSTR_OFFSETS
	.align		4
        /*0c14*/ 	.byte	0x04, 0x31
        /*0c16*/ 	.short	(.L_24 - .L_23)


	//   ....[0]....
.L_23:
        /*0c18*/ 	.word	0x00000650


	//   ....[1]....
        /*0c1c*/ 	.word	0x00000670


	//   ....[2]....
        /*0c20*/ 	.word	0x000007c0


	//   ....[3]....
        /*0c24*/ 	.word	0x00002fb0


	//----- nvinfo : EIATTR_COOP_GROUP_MASK_REGIDS
	.align		4
.L_24:
        /*0c28*/ 	.byte	0x04, 0x29
        /*0c2a*/ 	.short	(.L_26 - .L_25)


	//   ....[0]....
.L_25:
        /*0c2c*/ 	.word	0xffffffff


	//   ....[1]....
        /*0c30*/ 	.word	0xffffffff


	//   ....[2]....
        /*0c34*/ 	.word	0xffffffff


	//   ....[3]....
        /*0c38*/ 	.word	0xffffffff


	//   ....[4]....
        /*0c3c*/ 	.word	0xffffffff


	//   ....[5]....
        /*0c40*/ 	.word	0xffffffff


	//----- nvinfo : EIATTR_COOP_GROUP_INSTR_OFFSETS
	.align		4
.L_26:
        /*0c44*/ 	.byte	0x04, 0x28
        /*0c46*/ 	.short	(.L_28 - .L_27)


	//   ....[0]....
.L_27:
        /*0c48*/ 	.word	0x00000070


	//   ....[1]....
        /*0c4c*/ 	.word	0x00000080


	//   ....[2]....
        /*0c50*/ 	.word	0x000001d0


	//   ....[3]....
        /*0c54*/ 	.word	0x000004e0


	//   ....[4]....
        /*0c58*/ 	.word	0x000008d0


	//   ....[5]....
        /*0c5c*/ 	.word	0x00001900


	//----- nvinfo : EIATTR_REG_RECONFIG
	.align		4
.L_28:
        /*0c60*/ 	.byte	0x01, 0x54
	.zero		2


	//----- nvinfo : EIATTR_MBARRIER_INSTR_OFFSETS
	.align		4
        /*0c64*/ 	.byte	0x04, 0x39
        /*0c66*/ 	.short	(.L_30 - .L_29)


	//   ....[0]....
.L_29:
        /*0c68*/ 	.word	0x00000370
        /*0c6c*/ 	.word	0x000000ff
        /*0c70*/ 	.word	0x00000000
        /*0c74*/ 	.short	0x0100
        /*0c76*/ 	.byte	0x09
	.zero		1


	//   ....[1]....
        /*0c78*/ 	.word	0x00000380
        /*0c7c*/ 	.word	0x000000ff
        /*0c80*/ 	.word	0x00000050
        /*0c84*/ 	.short	0x0100
        /*0c86*/ 	.byte	0x09
	.zero		1


	//   ....[2]....
        /*0c88*/ 	.word	0x00000390
        /*0c8c*/ 	.word	0x000000ff
        /*0c90*/ 	.word	0x00000008
        /*0c94*/ 	.short	0x0100
        /*0c96*/ 	.byte	0x09
	.zero		1


	//   ....[3]....
        /*0c98*/ 	.word	0x000003a0
        /*0c9c*/ 	.word	0x000000ff
        /*0ca0*/ 	.word	0x00000058
        /*0ca4*/ 	.short	0x0100
        /*0ca6*/ 	.byte	0x09
	.zero		1


	//   ....[4]....
        /*0ca8*/ 	.word	0x000003b0
        /*0cac*/ 	.word	0x000000ff
        /*0cb0*/ 	.word	0x00000010
        /*0cb4*/ 	.short	0x0100
        /*0cb6*/ 	.byte	0x09
	.zero		1


	//   ....[5]....
        /*0cb8*/ 	.word	0x000003c0
        /*0cbc*/ 	.word	0x000000ff
        /*0cc0*/ 	.word	0x00000060
        /*0cc4*/ 	.short	0x0100
        /*0cc6*/ 	.byte	0x09
	.zero		1


	//   ....[6]....
        /*0cc8*/ 	.word	0x000003d0
        /*0ccc*/ 	.word	0x000000ff
        /*0cd0*/ 	.word	0x00000018
        /*0cd4*/ 	.short	0x0100
        /*0cd6*/ 	.byte	0x09
	.zero		1


	//   ....[7]....
        /*0cd8*/ 	.word	0x000003e0
        /*0cdc*/ 	.word	0x000000ff
        /*0ce0*/ 	.word	0x00000068
        /*0ce4*/ 	.short	0x0100
        /*0ce6*/ 	.byte	0x09
	.zero		1


	//   ....[8]....
        /*0ce8*/ 	.word	0x000003f0
        /*0cec*/ 	.word	0x000000ff
        /*0cf0*/ 	.word	0x00000020
        /*0cf4*/ 	.short	0x0100
        /*0cf6*/ 	.byte	0x09
	.zero		1


	//   ....[9]....
        /*0cf8*/ 	.word	0x00000400
        /*0cfc*/ 	.word	0x000000ff
        /*0d00*/ 	.word	0x00000070
        /*0d04*/ 	.short	0x0100
        /*0d06*/ 	.byte	0x09
	.zero		1


	//   ....[10]....
        /*0d08*/ 	.word	0x00000410
        /*0d0c*/ 	.word	0x000000ff
        /*0d10*/ 	.word	0x00000028
        /*0d14*/ 	.short	0x0100
        /*0d16*/ 	.byte	0x09
	.zero		1


	//   ....[11]....
        /*0d18*/ 	.word	0x00000420
        /*0d1c*/ 	.word	0x000000ff
        /*0d20*/ 	.word	0x00000078
        /*0d24*/ 	.short	0x0100
        /*0d26*/ 	.byte	0x09
	.zero		1


	//   ....[12]....
        /*0d28*/ 	.word	0x00000430
        /*0d2c*/ 	.word	0x000000ff
        /*0d30*/ 	.word	0x00000030
        /*0d34*/ 	.short	0x0100
        /*0d36*/ 	.byte	0x09
	.zero		1


	//   ....[13]....
        /*0d38*/ 	.word	0x00000440
        /*0d3c*/ 	.word	0x000000ff
        /*0d40*/ 	.word	0x00000080
        /*0d44*/ 	.short	0x0100
        /*0d46*/ 	.byte	0x09
	.zero		1


	//   ....[14]....
        /*0d48*/ 	.word	0x00000450
        /*0d4c*/ 	.word	0x000000ff
        /*0d50*/ 	.word	0x00000038
        /*0d54*/ 	.short	0x0100
        /*0d56*/ 	.byte	0x09
	.zero		1


	//   ....[15]....
        /*0d58*/ 	.word	0x00000460
        /*0d5c*/ 	.word	0x000000ff
        /*0d60*/ 	.word	0x00000088
        /*0d64*/ 	.short	0x0100
        /*0d66*/ 	.byte	0x09
	.zero		1


	//   ....[16]....
        /*0d68*/ 	.word	0x00000470
        /*0d6c*/ 	.word	0x000000ff
        /*0d70*/ 	.word	0x00000040
        /*0d74*/ 	.short	0x0100
        /*0d76*/ 	.byte	0x09
	.zero		1


	//   ....[17]....
        /*0d78*/ 	.word	0x00000480
        /*0d7c*/ 	.word	0x000000ff
        /*0d80*/ 	.word	0x00000090
        /*0d84*/ 	.short	0x0100
        /*0d86*/ 	.byte	0x09
	.zero		1


	//   ....[18]....
        /*0d88*/ 	.word	0x00000490
        /*0d8c*/ 	.word	0x000000ff
        /*0d90*/ 	.word	0x00000048
        /*0d94*/ 	.short	0x0100
        /*0d96*/ 	.byte	0x09
	.zero		1


	//   ....[19]....
        /*0d98*/ 	.word	0x000004a0
        /*0d9c*/ 	.word	0x000000ff
        /*0da0*/ 	.word	0x00000098
        /*0da4*/ 	.short	0x0100
        /*0da6*/ 	.byte	0x09
	.zero		1


	//   ....[20]....
        /*0da8*/ 	.word	0x00000850
        /*0dac*/ 	.word	0x000000ff
        /*0db0*/ 	.word	0x000000b0
        /*0db4*/ 	.short	0x0100
        /*0db6*/ 	.byte	0x06
	.zero		1


	//   ....[21]....
        /*0db8*/ 	.word	0x00000880
        /*0dbc*/ 	.word	0x000000ff
        /*0dc0*/ 	.word	0x000000b8
        /*0dc4*/ 	.short	0x0100
        /*0dc6*/ 	.byte	0x06
	.zero		1


	//   ....[22]....
        /*0dc8*/ 	.word	0x00001ef0
        /*0dcc*/ 	.word	0x000000ff
        /*0dd0*/ 	.word	0x00000000
        /*0dd4*/ 	.short	0x010a
        /*0dd6*/ 	.byte	0x08
	.zero		1


	//   ....[23]....
        /*0dd8*/ 	.word	0x00001f30
        /*0ddc*/ 	.word	0x000000ff
        /*0de0*/ 	.word	0x00000000
        /*0de4*/ 	.short	0x010a
        /*0de6*/ 	.byte	0x08
	.zero		1


	//   ....[24]....
        /*0de8*/ 	.word	0x00003030
        /*0dec*/ 	.word	0x00000098
        /*0df0*/ 	.word	0x00000000
        /*0df4*/ 	.short	0x0101
        /*0df6*/ 	.byte	0x3f
	.zero		1


	//   ....[25]....
        /*0df8*/ 	.word	0x00010a70
        /*0dfc*/ 	.word	0x0000000b
        /*0e00*/ 	.word	0x00000050
        /*0e04*/ 	.short	0x010a
        /*0e06*/ 	.byte	0x3f
	.zero		1


	//   ....[26]....
        /*0e08*/ 	.word	0x00010ef0
        /*0e0c*/ 	.word	0x00000004
        /*0e10*/ 	.word	0x000000b8
        /*0e14*/ 	.short	0x0101
        /*0e16*/ 	.byte	0x3f
	.zero		1


	//   ....[27]....
        /*0e18*/ 	.word	0x00011670
        /*0e1c*/ 	.word	0x00000007
        /*0e20*/ 	.word	0x00000000
        /*0e24*/ 	.short	0x010a
        /*0e26*/ 	.byte	0x3f
	.zero		1


	//   ....[28]....
        /*0e28*/ 	.word	0x000116f0
        /*0e2c*/ 	.word	0x00000009
        /*0e30*/ 	.word	0x00000000
        /*0e34*/ 	.short	0x010a
        /*0e36*/ 	.byte	0x3f
	.zero		1


	//   ....[29]....
        /*0e38*/ 	.word	0x00011780
        /*0e3c*/ 	.word	0x00000006
        /*0e40*/ 	.word	0x00000000
        /*0e44*/ 	.short	0x010a
        /*0e46*/ 	.byte	0x3f
	.zero		1


	//   ....[30]....
        /*0e48*/ 	.word	0x00011810
        /*0e4c*/ 	.word	0x00000009
        /*0e50*/ 	.word	0x00000000
        /*0e54*/ 	.short	0x010a
        /*0e56*/ 	.byte	0x3f
	.zero		1


	//   ....[31]....
        /*0e58*/ 	.word	0x000118a0
        /*0e5c*/ 	.word	0x00000006
        /*0e60*/ 	.word	0x00000000
        /*0e64*/ 	.short	0x010a
        /*0e66*/ 	.byte	0x3f
	.zero		1


	//   ....[32]....
        /*0e68*/ 	.word	0x00011930
        /*0e6c*/ 	.word	0x00000009
        /*0e70*/ 	.word	0x00000000
        /*0e74*/ 	.short	0x010a
        /*0e76*/ 	.byte	0x3f
	.zero		1


	//   ....[33]....
        /*0e78*/ 	.word	0x000119c0
        /*0e7c*/ 	.word	0x00000006
        /*0e80*/ 	.word	0x00000000
        /*0e84*/ 	.short	0x010a
        /*0e86*/ 	.byte	0x3f
	.zero		1


	//   ....[34]....
        /*0e88*/ 	.word	0x00011a50
        /*0e8c*/ 	.word	0x00000009
        /*0e90*/ 	.word	0x00000000
        /*0e94*/ 	.short	0x010a
        /*0e96*/ 	.byte	0x3f
	.zero		1


	//   ....[35]....
        /*0e98*/ 	.word	0x00011ae0
        /*0e9c*/ 	.word	0x00000006
        /*0ea0*/ 	.word	0x00000000
        /*0ea4*/ 	.short	0x010a
        /*0ea6*/ 	.byte	0x3f
	.zero		1


	//   ....[36]....
        /*0ea8*/ 	.word	0x00011b70
        /*0eac*/ 	.word	0x00000003
        /*0eb0*/ 	.word	0x00000000
        /*0eb4*/ 	.short	0x010a
        /*0eb6*/ 	.byte	0x3f
	.zero		1


	//   ....[37]....
        /*0eb8*/ 	.word	0x00011bf0
        /*0ebc*/ 	.word	0x00000000
        /*0ec0*/ 	.word	0x00000000
        /*0ec4*/ 	.short	0x010a
        /*0ec6*/ 	.byte	0x3f
	.zero		1


	//   ....[38]....
        /*0ec8*/ 	.word	0x00011cd0
        /*0ecc*/ 	.word	0x0000000b
        /*0ed0*/ 	.word	0x00000050
        /*0ed4*/ 	.short	0x010a
        /*0ed6*/ 	.byte	0x3f
	.zero		1


	//   ....[39]....
        /*0ed8*/ 	.word	0x00011da0
        /*0edc*/ 	.word	0x00000007
        /*0ee0*/ 	.word	0x00000000
        /*0ee4*/ 	.short	0x010a
        /*0ee6*/ 	.byte	0x3f
	.zero		1


	//   ....[40]....
        /*0ee8*/ 	.word	0x00011df0
        /*0eec*/ 	.word	0x00000009
        /*0ef0*/ 	.word	0x00000000
        /*0ef4*/ 	.short	0x010a
        /*0ef6*/ 	.byte	0x3f
	.zero		1


	//   ....[41]....
        /*0ef8*/ 	.word	0x00011e40
        /*0efc*/ 	.word	0x00000006
        /*0f00*/ 	.word	0x00000000
        /*0f04*/ 	.short	0x010a
        /*0f06*/ 	.byte	0x3f
	.zero		1


	//   ....[42]....
        /*0f08*/ 	.word	0x00011e90
        /*0f0c*/ 	.word	0x00000009
        /*0f10*/ 	.word	0x00000000
        /*0f14*/ 	.short	0x010a
        /*0f16*/ 	.byte	0x3f
	.zero		1


	//   ....[43]....
        /*0f18*/ 	.word	0x00011ee0
        /*0f1c*/ 	.word	0x00000006
        /*0f20*/ 	.word	0x00000000
        /*0f24*/ 	.short	0x010a
        /*0f26*/ 	.byte	0x3f
	.zero		1


	//   ....[44]....
        /*0f28*/ 	.word	0x00011f30
        /*0f2c*/ 	.word	0x00000009
        /*0f30*/ 	.word	0x00000000
        /*0f34*/ 	.short	0x010a
        /*0f36*/ 	.byte	0x3f
	.zero		1


	//   ....[45]....
        /*0f38*/ 	.word	0x00011f80
        /*0f3c*/ 	.word	0x00000006
        /*0f40*/ 	.word	0x00000000
        /*0f44*/ 	.short	0x010a
        /*0f46*/ 	.byte	0x3f
	.zero		1


	//   ....[46]....
        /*0f48*/ 	.word	0x00011fd0
        /*0f4c*/ 	.word	0x00000009
        /*0f50*/ 	.word	0x00000000
        /*0f54*/ 	.short	0x010a
        /*0f56*/ 	.byte	0x3f
	.zero		1


	//   ....[47]....
        /*0f58*/ 	.word	0x00012020
        /*0f5c*/ 	.word	0x00000006
        /*0f60*/ 	.word	0x00000000
        /*0f64*/ 	.short	0x010a
        /*0f66*/ 	.byte	0x3f
	.zero		1


	//----- nvinfo : EIATTR_NUM_MBARRIERS
	.align		4
.L_30:
        /*0f68*/ 	.byte	0x03, 0x38
        /*0f6a*/ 	.short	0x0016


	//----- nvinfo : EIATTR_EXIT_INSTR_OFFSETS
	.align		4
        /*0f6c*/ 	.byte	0x04, 0x1c
        /*0f6e*/ 	.short	(.L_32 - .L_31)


	//   ....[0]....
.L_31:
        /*0f70*/ 	.word	0x00000a60


	//   ....[1]....
        /*0f74*/ 	.word	0x000012f0


	//   ....[2]....
        /*0f78*/ 	.word	0x00010110


	//   ....[3]....
        /*0f7c*/ 	.word	0x000106a0


	//   ....[4]....
        /*0f80*/ 	.word	0x00011bc0


	//----- nvinfo : EIATTR_MAX_THREADS
	.align		4
.L_32:
        /*0f84*/ 	.byte	0x04, 0x05
        /*0f86*/ 	.short	(.L_34 - .L_33)
.L_33:
        /*0f88*/ 	.word	0x00000180
        /*0f8c*/ 	.word	0x00000001
        /*0f90*/ 	.word	0x00000001


	//----- nvinfo : EIATTR_CRS_STACK_SIZE
	.align		4
.L_34:
        /*0f94*/ 	.byte	0x04, 0x1e
        /*0f96*/ 	.short	(.L_36 - .L_35)
.L_35:
        /*0f98*/ 	.word	0x00000000


	//----- nvinfo : EIATTR_CBANK_PARAM_SIZE
	.align		4
.L_36:
        /*0f9c*/ 	.byte	0x03, 0x19
        /*0f9e*/ 	.short	0x0570


	//----- nvinfo : EIATTR_PARAM_CBANK
	.align		4
        /*0fa0*/ 	.byte	0x04, 0x0a
        /*0fa2*/ 	.short	(.L_38 - .L_37)
	.align		4
.L_37:
        /*0fa4*/ 	.word	index@(.nv.constant0._ZN7cutlass13device_kernelINS_4gemm6kernel13GemmUniversalIN4cute5tupleIJiiiiEEENS1_10collective13CollectiveMmaINS1_43MainloopSm90TmaGmmaWarpSpecializedSparseFP8ILi10ENS5_IJNS4_1CILi1EEENSA_ILi2EEESB_EEENS1_35KernelTmaWarpSpecializedCooperativeEEENS5_IJNSA_ILi128EEENSA_ILi256EEENSA_ILi64EEEEEENS_12float_e4m3_tENS5_IJNS4_6LayoutINS5_IJiNS5_IJSC_iEEEiEEENS5_IJlNS5_IJSB_SC_EEElEEEEENSL_INS5_IJNS5_IJSI_iEEESR_iEEENS5_IJNS5_IJSI_NSA_ILi4096EEEEEENS5_IJSB_lEEElEEEEEEEESK_NS5_IJlSB_lEEENS4_8TiledMMAINS4_8MMA_AtomIJNS4_4SM904GMMA6SPARSE32GMMA_64x256x64_F32E4M3E4M3_SS_TNILNS13_7ScaleInE1ELS16_1ELNS13_9SparseSelE0EEEEEENSL_INS5_IJSC_SB_SB_EEENS5_IJSB_NSA_ILi0EEES1B_EEEEENS5_IJNS4_10UnderscoreES1E_S1E_EEEEENS4_23SM90_TMA_LOAD_MULTICASTENS4_14ComposedLayoutINS4_7SwizzleILi1ELi4ELi3EEENS4_25smem_sparse_ptr_flag_bitsILi2ELi8EEENSL_INS5_IJNS5_IJSB_NSA_ILi8EEEEEENS5_IJSC_NSA_ILi32EEEEEEEEENS5_IJNS5_IJS1B_SI_EEESO_EEEEEEEvNS4_8identityENS4_13SM90_TMA_LOADENS1I_INS1J_ILi2ELi4ELi3EEENS4_18smem_ptr_flag_bitsILi8EEENSL_INS5_IJS1N_SI_EEENS5_IJSI_SB_EEEEEEEvS1W_EENS_8epilogue10collective6detail29Sm90TmaWarpSpecializedAdapterINS27_15DefaultEpilogueIfNS5_IJSB_llEEES2B_NS26_6thread17LinearCombinationIfLi1EffLNS2C_9ScaleType4KindE0ELNS_15FloatRoundStyleE2EfEENS1_15EpilogueDefaultEEEEEvvEEEEvNT_6ParamsE)
        /*0fa8*/ 	.short	0x0210
        /*0faa*/ 	.short	0x0570


	//----- nvinfo : EIATTR_SW_WAR
	.align		4
.L_38:
        /*0fac*/ 	.byte	0x04, 0x36
        /*0fae*/ 	.short	(.L_40 - .L_39)
.L_39:
        /*0fb0*/ 	.word	0x00000008
.L_40:


//--------------------- .nv.callgraph             --------------------------
	.section	.nv.callgraph,"",@"SHT_CUDA_CALLGRAPH"
	.align	4
	.sectionentsize	8
	.align		4
        /*0000*/ 	.word	0x00000000
	.align		4
        /*0004*/ 	.word	0xffffffff
	.align		4
        /*0008*/ 	.word	0x00000000
	.align		4
        /*000c*/ 	.word	0xfffffffe
	.align		4
        /*0010*/ 	.word	0x00000000
	.align		4
        /*0014*/ 	.word	0xfffffffd
	.align		4
        /*0018*/ 	.word	0x00000000
	.align		4
        /*001c*/ 	.word	0xfffffffc


//--------------------- .nv.constant4             --------------------------
	.section	.nv.constant4,"a",@progbits
	.align	8
	.align		8
.nv.constant4:
        /*0000*/ 	.dword	_ZN39_INTERNAL_014e9506_4_k_cu_2f4ec275_34044cuda3std3__45__cpo5beginE
	.align		8
        /*0008*/ 	.dword	_ZN39_INTERNAL_014e9506_4_k_cu_2f4ec275_34044cuda3std3__45__cpo3endE
	.align		8
        /*0010*/ 	.dword	_ZN39_INTERNAL_014e9506_4_k_cu_2f4ec275_34044cuda3std3__45__cpo6cbeginE
	.align		8
        /*0018*/ 	.dword	_ZN39_INTERNAL_014e9506_4_k_cu_2f4ec275_34044cuda3std3__45__cpo4cendE
	.align		8
        /*0020*/ 	.dword	_ZN39_INTERNAL_014e9506_4_k_cu_2f4ec275_34044cuda3std3__441_GLOBAL__N__014e9506_4_k_cu_2f4ec275_34046ignoreE
	.align		8
        /*0028*/ 	.dword	_ZN39_INTERNAL_014e9506_4_k_cu_2f4ec275_34044cuda3std3__419piecewise_constructE
	.align		8
        /*0030*/ 	.dword	_ZN39_INTERNAL_014e9506_4_k_cu_2f4ec275_34044cuda3std3__48in_placeE
	.align		8
        /*0038*/ 	.dword	_ZN39_INTERNAL_014e9506_4_k_cu_2f4ec275_34044cuda3std6ranges3__45__cpo4swapE
	.align		8
        /*0040*/ 	.dword	_ZN39_INTERNAL_014e9506_4_k_cu_2f4ec275_34044cuda3std6ranges3__45__cpo9iter_moveE
	.align		8
        /*0048*/ 	.dword	_ZN39_INTERNAL_014e9506_4_k_cu_2f4ec275_34044cute7productE
	.align		8
        /*0050*/ 	.dword	_ZN39_INTERNAL_014e9506_4_k_cu_2f4ec275_34044cute1_E


//--------------------- .text._ZN7cutlass13device_kernelINS_4gemm6kernel13GemmUniversalIN4cute5tupleIJiiiiEEENS1_10collective13CollectiveMmaINS1_43MainloopSm90TmaGmmaWarpSpecializedSparseFP8ILi10ENS5_IJNS4_1CILi1EEENSA_ILi2EEESB_EEENS1_35KernelTmaWarpSpecializedCooperativeEEENS5_IJNSA_ILi128EEENSA_ILi256EEENSA_ILi64EEEEEENS_12float_e4m3_tENS5_IJNS4_6LayoutINS5_IJiNS5_IJSC_iEEEiEEENS5_IJlNS5_IJSB_SC_EEElEEEEENSL_INS5_IJNS5_IJSI_iEEESR_iEEENS5_IJNS5_IJSI_NSA_ILi4096EEEEEENS5_IJSB_lEEElEEEEEEEESK_NS5_IJlSB_lEEENS4_8TiledMMAINS4_8MMA_AtomIJNS4_4SM904GMMA6SPARSE32GMMA_64x256x64_F32E4M3E4M3_SS_TNILNS13_7ScaleInE1ELS16_1ELNS13_9SparseSelE0EEEEEENSL_INS5_IJSC_SB_SB_EEENS5_IJSB_NSA_ILi0EEES1B_EEEEENS5_IJNS4_10UnderscoreES1E_S1E_EEEEENS4_23SM90_TMA_LOAD_MULTICASTENS4_14ComposedLayoutINS4_7SwizzleILi1ELi4ELi3EEENS4_25smem_sparse_ptr_flag_bitsILi2ELi8EEENSL_INS5_IJNS5_IJSB_NSA_ILi8EEEEEENS5_IJSC_NSA_ILi32EEEEEEEEENS5_IJNS5_IJS1B_SI_EEESO_EEEEEEEvNS4_8identityENS4_13SM90_TMA_LOADENS1I_INS1J_ILi2ELi4ELi3EEENS4_18smem_ptr_flag_bitsILi8EEENSL_INS5_IJS1N_SI_EEENS5_IJSI_SB_EEEEEEEvS1W_EENS_8epilogue10collective6detail29Sm90TmaWarpSpecializedAdapterINS27_15DefaultEpilogueIfNS5_IJSB_llEEES2B_NS26_6thread17LinearCombinationIfLi1EffLNS2C_9ScaleType4KindE0ELNS_15FloatRoundStyleE2EfEENS1_15EpilogueDefaultEEEEEvvEEEEvNT_6ParamsE --------------------------
	.section	.text._ZN7cutlass13device_kernelINS_4gemm6kernel13GemmUniversalIN4cute5tupleIJiiiiEEENS1_10collective13CollectiveMmaINS1_43MainloopSm90TmaGmmaWarpSpecializedSparseFP8ILi10ENS5_IJNS4_1CILi1EEENSA_ILi2EEESB_EEENS1_35KernelTmaWarpSpecializedCooperativeEEENS5_IJNSA_ILi128EEENSA_ILi256EEENSA_ILi64EEEEEENS_12float_e4m3_tENS5_IJNS4_6LayoutINS5_IJiNS5_IJSC_iEEEiEEENS5_IJlNS5_IJSB_SC_EEElEEEEENSL_INS5_IJNS5_IJSI_iEEESR_iEEENS5_IJNS5_IJSI_NSA_ILi4096EEEEEENS5_IJSB_lEEElEEEEEEEESK_NS5_IJlSB_lEEENS4_8TiledMMAINS4_8MMA_AtomIJNS4_4SM904GMMA6SPARSE32GMMA_64x256x64_F32E4M3E4M3_SS_TNILNS13_7ScaleInE1ELS16_1ELNS13_9SparseSelE0EEEEEENSL_INS5_IJSC_SB_SB_EEENS5_IJSB_NSA_ILi0EEES1B_EEEEENS5_IJNS4_10UnderscoreES1E_S1E_EEEEENS4_23SM90_TMA_LOAD_MULTICASTENS4_14ComposedLayoutINS4_7SwizzleILi1ELi4ELi3EEENS4_25smem_sparse_ptr_flag_bitsILi2ELi8EEENSL_INS5_IJNS5_IJSB_NSA_ILi8EEEEEENS5_IJSC_NSA_ILi32EEEEEEEEENS5_IJNS5_IJS1B_SI_EEESO_EEEEEEEvNS4_8identityENS4_13SM90_TMA_LOADENS1I_INS1J_ILi2ELi4ELi3EEENS4_18smem_ptr_flag_bitsILi8EEENSL_INS5_IJS1N_SI_EEENS5_IJSI_SB_EEEEEEEvS1W_EENS_8epilogue10collective6detail29Sm90TmaWarpSpecializedAdapterINS27_15DefaultEpilogueIfNS5_IJSB_llEEES2B_NS26_6thread17LinearCombinationIfLi1EffLNS2C_9ScaleType4KindE0ELNS_15FloatRoundStyleE2EfEENS1_15EpilogueDefaultEEEEEvvEEEEvNT_6ParamsE,"ax",@progbits
	.align	128
.text._ZN7cutlass13device_kernelINS_4gemm6kernel13GemmUniversalIN4cute5tupleIJiiiiEEENS1_10collective13CollectiveMmaINS1_43MainloopSm90TmaGmmaWarpSpecializedSparseFP8ILi10ENS5_IJNS4_1CILi1EEENSA_ILi2EEESB_EEENS1_35KernelTmaWarpSpecializedCooperativeEEENS5_IJNSA_ILi128EEENSA_ILi256EEENSA_ILi64EEEEEENS_12float_e4m3_tENS5_IJNS4_6LayoutINS5_IJiNS5_IJSC_iEEEiEEENS5_IJlNS5_IJSB_SC_EEElEEEEENSL_INS5_IJNS5_IJSI_iEEESR_iEEENS5_IJNS5_IJSI_NSA_ILi4096EEEEEENS5_IJSB_lEEElEEEEEEEESK_NS5_IJlSB_lEEENS4_8TiledMMAINS4_8MMA_AtomIJNS4_4SM904GMMA6SPARSE32GMMA_64x256x64_F32E4M3E4M3_SS_TNILNS13_7ScaleInE1ELS16_1ELNS13_9SparseSelE0EEEEEENSL_INS5_IJSC_SB_SB_EEENS5_IJSB_NSA_ILi0EEES1B_EEEEENS5_IJNS4_10UnderscoreES1E_S1E_EEEEENS4_23SM90_TMA_LOAD_MULTICASTENS4_14ComposedLayoutINS4_7SwizzleILi1ELi4ELi3EEENS4_25smem_sparse_ptr_flag_bitsILi2ELi8EEENSL_INS5_IJNS5_IJSB_NSA_ILi8EEEEEENS5_IJSC_NSA_ILi32EEEEEEEEENS5_IJNS5_IJS1B_SI_EEESO_EEEEEEEvNS4_8identityENS4_13SM90_TMA_LOADENS1I_INS1J_ILi2ELi4ELi3EEENS4_18smem_ptr_flag_bitsILi8EEENSL_INS5_IJS1N_SI_EEENS5_IJSI_SB_EEEEEEEvS1W_EENS_8epilogue10collective6detail29Sm90TmaWarpSpecializedAdapterINS27_15DefaultEpilogueIfNS5_IJSB_llEEES2B_NS26_6thread17LinearCombinationIfLi1EffLNS2C_9ScaleType4KindE0ELNS_15FloatRoundStyleE2EfEENS1_15EpilogueDefaultEEEEEvvEEEEvNT_6ParamsE:
        .type           _ZN7cutlass13device_kernelINS_4gemm6kernel13GemmUniversalIN4cute5tupleIJiiiiEEENS1_10collective13CollectiveMmaINS1_43MainloopSm90TmaGmmaWarpSpecializedSparseFP8ILi10ENS5_IJNS4_1CILi1EEENSA_ILi2EEESB_EEENS1_35KernelTmaWarpSpecializedCooperativeEEENS5_IJNSA_ILi128EEENSA_ILi256EEENSA_ILi64EEEEEENS_12float_e4m3_tENS5_IJNS4_6LayoutINS5_IJiNS5_IJSC_iEEEiEEENS5_IJlNS5_IJSB_SC_EEElEEEEENSL_INS5_IJNS5_IJSI_iEEESR_iEEENS5_IJNS5_IJSI_NSA_ILi4096EEEEEENS5_IJSB_lEEElEEEEEEEESK_NS5_IJlSB_lEEENS4_8TiledMMAINS4_8MMA_AtomIJNS4_4SM904GMMA6SPARSE32GMMA_64x256x64_F32E4M3E4M3_SS_TNILNS13_7ScaleInE1ELS16_1ELNS13_9SparseSelE0EEEEEENSL_INS5_IJSC_SB_SB_EEENS5_IJSB_NSA_ILi0EEES1B_EEEEENS5_IJNS4_10UnderscoreES1E_S1E_EEEEENS4_23SM90_TMA_LOAD_MULTICASTENS4_14ComposedLayoutINS4_7SwizzleILi1ELi4ELi3EEENS4_25smem_sparse_ptr_flag_bitsILi2ELi8EEENSL_INS5_IJNS5_IJSB_NSA_ILi8EEEEEENS5_IJSC_NSA_ILi32EEEEEEEEENS5_IJNS5_IJS1B_SI_EEESO_EEEEEEEvNS4_8identityENS4_13SM90_TMA_LOADENS1I_INS1J_ILi2ELi4ELi3EEENS4_18smem_ptr_flag_bitsILi8EEENSL_INS5_IJS1N_SI_EEENS5_IJSI_SB_EEEEEEEvS1W_EENS_8epilogue10collective6detail29Sm90TmaWarpSpecializedAdapterINS27_15DefaultEpilogueIfNS5_IJSB_llEEES2B_NS26_6thread17LinearCombinationIfLi1EffLNS2C_9ScaleType4KindE0ELNS_15FloatRoundStyleE2EfEENS1_15EpilogueDefaultEEEEEvvEEEEvNT_6ParamsE,@function
        .size           _ZN7cutlass13device_kernelINS_4gemm6kernel13GemmUniversalIN4cute5tupleIJiiiiEEENS1_10collective13CollectiveMmaINS1_43MainloopSm90TmaGmmaWarpSpecializedSparseFP8ILi10ENS5_IJNS4_1CILi1EEENSA_ILi2EEESB_EEENS1_35KernelTmaWarpSpecializedCooperativeEEENS5_IJNSA_ILi128EEENSA_ILi256EEENSA_ILi64EEEEEENS_12float_e4m3_tENS5_IJNS4_6LayoutINS5_IJiNS5_IJSC_iEEEiEEENS5_IJlNS5_IJSB_SC_EEElEEEEENSL_INS5_IJNS5_IJSI_iEEESR_iEEENS5_IJNS5_IJSI_NSA_ILi4096EEEEEENS5_IJSB_lEEElEEEEEEEESK_NS5_IJlSB_lEEENS4_8TiledMMAINS4_8MMA_AtomIJNS4_4SM904GMMA6SPARSE32GMMA_64x256x64_F32E4M3E4M3_SS_TNILNS13_7ScaleInE1ELS16_1ELNS13_9SparseSelE0EEEEEENSL_INS5_IJSC_SB_SB_EEENS5_IJSB_NSA_ILi0EEES1B_EEEEENS5_IJNS4_10UnderscoreES1E_S1E_EEEEENS4_23SM90_TMA_LOAD_MULTICASTENS4_14ComposedLayoutINS4_7SwizzleILi1ELi4ELi3EEENS4_25smem_sparse_ptr_flag_bitsILi2ELi8EEENSL_INS5_IJNS5_IJSB_NSA_ILi8EEEEEENS5_IJSC_NSA_ILi32EEEEEEEEENS5_IJNS5_IJS1B_SI_EEESO_EEEEEEEvNS4_8identityENS4_13SM90_TMA_LOADENS1I_INS1J_ILi2ELi4ELi3EEENS4_18smem_ptr_flag_bitsILi8EEENSL_INS5_IJS1N_SI_EEENS5_IJSI_SB_EEEEEEEvS1W_EENS_8epilogue10collective6detail29Sm90TmaWarpSpecializedAdapterINS27_15DefaultEpilogueIfNS5_IJSB_llEEES2B_NS26_6thread17LinearCombinationIfLi1EffLNS2C_9ScaleType4KindE0ELNS_15FloatRoundStyleE2EfEENS1_15EpilogueDefaultEEEEEvvEEEEvNT_6ParamsE,(.L_x_271 - _ZN7cutlass13device_kernelINS_4gemm6kernel13GemmUniversalIN4cute5tupleIJiiiiEEENS1_10collective13CollectiveMmaINS1_43MainloopSm90TmaGmmaWarpSpecializedSparseFP8ILi10ENS5_IJNS4_1CILi1EEENSA_ILi2EEESB_EEENS1_35KernelTmaWarpSpecializedCooperativeEEENS5_IJNSA_ILi128EEENSA_ILi256EEENSA_ILi64EEEEEENS_12float_e4m3_tENS5_IJNS4_6LayoutINS5_IJiNS5_IJSC_iEEEiEEENS5_IJlNS5_IJSB_SC_EEElEEEEENSL_INS5_IJNS5_IJSI_iEEESR_iEEENS5_IJNS5_IJSI_NSA_ILi4096EEEEEENS5_IJSB_lEEElEEEEEEEESK_NS5_IJlSB_lEEENS4_8TiledMMAINS4_8MMA_AtomIJNS4_4SM904GMMA6SPARSE32GMMA_64x256x64_F32E4M3E4M3_SS_TNILNS13_7ScaleInE1ELS16_1ELNS13_9SparseSelE0EEEEEENSL_INS5_IJSC_SB_SB_EEENS5_IJSB_NSA_ILi0EEES1B_EEEEENS5_IJNS4_10UnderscoreES1E_S1E_EEEEENS4_23SM90_TMA_LOAD_MULTICASTENS4_14ComposedLayoutINS4_7SwizzleILi1ELi4ELi3EEENS4_25smem_sparse_ptr_flag_bitsILi2ELi8EEENSL_INS5_IJNS5_IJSB_NSA_ILi8EEEEEENS5_IJSC_NSA_ILi32EEEEEEEEENS5_IJNS5_IJS1B_SI_EEESO_EEEEEEEvNS4_8identityENS4_13SM90_TMA_LOADENS1I_INS1J_ILi2ELi4ELi3EEENS4_18smem_ptr_flag_bitsILi8EEENSL_INS5_IJS1N_SI_EEENS5_IJSI_SB_EEEEEEEvS1W_EENS_8epilogue10collective6detail29Sm90TmaWarpSpecializedAdapterINS27_15DefaultEpilogueIfNS5_IJSB_llEEES2B_NS26_6thread17LinearCombinationIfLi1EffLNS2C_9ScaleType4KindE0ELNS_15FloatRoundStyleE2EfEENS1_15EpilogueDefaultEEEEEvvEEEEvNT_6ParamsE)
        .other          _ZN7cutlass13device_kernelINS_4gemm6kernel13GemmUniversalIN4cute5tupleIJiiiiEEENS1_10collective13CollectiveMmaINS1_43MainloopSm90TmaGmmaWarpSpecializedSparseFP8ILi10ENS5_IJNS4_1CILi1EEENSA_ILi2EEESB_EEENS1_35KernelTmaWarpSpecializedCooperativeEEENS5_IJNSA_ILi128EEENSA_ILi256EEENSA_ILi64EEEEEENS_12float_e4m3_tENS5_IJNS4_6LayoutINS5_IJiNS5_IJSC_iEEEiEEENS5_IJlNS5_IJSB_SC_EEElEEEEENSL_INS5_IJNS5_IJSI_iEEESR_iEEENS5_IJNS5_IJSI_NSA_ILi4096EEEEEENS5_IJSB_lEEElEEEEEEEESK_NS5_IJlSB_lEEENS4_8TiledMMAINS4_8MMA_AtomIJNS4_4SM904GMMA6SPARSE32GMMA_64x256x64_F32E4M3E4M3_SS_TNILNS13_7ScaleInE1ELS16_1ELNS13_9SparseSelE0EEEEEENSL_INS5_IJSC_SB_SB_EEENS5_IJSB_NSA_ILi0EEES1B_EEEEENS5_IJNS4_10UnderscoreES1E_S1E_EEEEENS4_23SM90_TMA_LOAD_MULTICASTENS4_14ComposedLayoutINS4_7SwizzleILi1ELi4ELi3EEENS4_25smem_sparse_ptr_flag_bitsILi2ELi8EEENSL_INS5_IJNS5_IJSB_NSA_ILi8EEEEEENS5_IJSC_NSA_ILi32EEEEEEEEENS5_IJNS5_IJS1B_SI_EEESO_EEEEEEEvNS4_8identityENS4_13SM90_TMA_LOADENS1I_INS1J_ILi2ELi4ELi3EEENS4_18smem_ptr_flag_bitsILi8EEENSL_INS5_IJS1N_SI_EEENS5_IJSI_SB_EEEEEEEvS1W_EENS_8epilogue10collective6detail29Sm90TmaWarpSpecializedAdapterINS27_15DefaultEpilogueIfNS5_IJSB_llEEES2B_NS26_6thread17LinearCombinationIfLi1EffLNS2C_9ScaleType4KindE0ELNS_15FloatRoundStyleE2EfEENS1_15EpilogueDefaultEEEEEvvEEEEvNT_6ParamsE,@"STO_CUDA_ENTRY STV_DEFAULT"
_ZN7cutlass13device_kernelINS_4gemm6kernel13GemmUniversalIN4cute5tupleIJiiiiEEENS1_10collective13CollectiveMmaINS1_43MainloopSm90TmaGmmaWarpSpecializedSparseFP8ILi10ENS5_IJNS4_1CILi1EEENSA_ILi2EEESB_EEENS1_35KernelTmaWarpSpecializedCooperativeEEENS5_IJNSA_ILi128EEENSA_ILi256EEENSA_ILi64EEEEEENS_12float_e4m3_tENS5_IJNS4_6LayoutINS5_IJiNS5_IJSC_iEEEiEEENS5_IJlNS5_IJSB_SC_EEElEEEEENSL_INS5_IJNS5_IJSI_iEEESR_iEEENS5_IJNS5_IJSI_NSA_ILi4096EEEEEENS5_IJSB_lEEElEEEEEEEESK_NS5_IJlSB_lEEENS4_8TiledMMAINS4_8MMA_AtomIJNS4_4SM904GMMA6SPARSE32GMMA_64x256x64_F32E4M3E4M3_SS_TNILNS13_7ScaleInE1ELS16_1ELNS13_9SparseSelE0EEEEEENSL_INS5_IJSC_SB_SB_EEENS5_IJSB_NSA_ILi0EEES1B_EEEEENS5_IJNS4_10UnderscoreES1E_S1E_EEEEENS4_23SM90_TMA_LOAD_MULTICASTENS4_14ComposedLayoutINS4_7SwizzleILi1ELi4ELi3EEENS4_25smem_sparse_ptr_flag_bitsILi2ELi8EEENSL_INS5_IJNS5_IJSB_NSA_ILi8EEEEEENS5_IJSC_NSA_ILi32EEEEEEEEENS5_IJNS5_IJS1B_SI_EEESO_EEEEEEEvNS4_8identityENS4_13SM90_TMA_LOADENS1I_INS1J_ILi2ELi4ELi3EEENS4_18smem_ptr_flag_bitsILi8EEENSL_INS5_IJS1N_SI_EEENS5_IJSI_SB_EEEEEEEvS1W_EENS_8epilogue10collective6detail29Sm90TmaWarpSpecializedAdapterINS27_15DefaultEpilogueIfNS5_IJSB_llEEES2B_NS26_6thread17LinearCombinationIfLi1EffLNS2C_9ScaleType4KindE0ELNS_15FloatRoundStyleE2EfEENS1_15EpilogueDefaultEEEEEvvEEEEvNT_6ParamsE:
[----:B------:R-:W0:Y:S02]  /*0000*/  LDC R1, c[0x0][0x28] ;  /* 0x00000a00ff017b82 */ /* 0x000e240000000800 */
[----:B0-----:R-:W-:Y:S01]  /*0010*/  VIADD R1, R1, 0xffffff08 ;  /* 0xffffff0801017836 */ /* 0x001fe20000000000 */
[----:B------:R-:W0:Y:S01]  /*0020*/  S2R R5, SR_TID.X ;  /* 0x0000000000057919 */ /* 0x000e220000002100 */
[----:B------:R-:W-:Y:S01]  /*0030*/  ELECT P0, URZ, PT ;  /* 0x00000000003f782f */ /* 0x000fe20003800000 */
[----:B------:R-:W-:Y:S01]  /*0040*/  BSSY B0, `(.L_x_0) ;  /* 0x0000018000007945 */ /* 0x000fe20003800000 */
[--C-:B0-----:R-:W-:Y:S02]  /*0050*/  SHF.R.U32.HI R0, RZ, 0x5, R5.reuse ;  /* 0x00000005ff007819 */ /* 0x101fe40000011605 */
[----:B------:R-:W-:-:S03]  /*0060*/  SHF.R.U32.HI R2, RZ, 0x7, R5 ;  /* 0x00000007ff027819 */ /* 0x000fc60000011605 */
[----:B------:R-:W0:Y:S04]  /*0070*/  SHFL.IDX PT, R3, R0, RZ, 0x1f ;  /* 0x00001fff00037589 */ /* 0x000e2800000e0000 */
[----:B------:R-:W1:Y:S01]  /*0080*/  SHFL.IDX PT, R2, R2, RZ, 0x1f ;  /* 0x00001fff02027589 */ /* 0x000e6200000e0000 */
[----:B0-----:R-:W-:Y:S02]  /*0090*/  R2UR UR4, R3 ;  /* 0x00000000030472ca */ /* 0x001fe400000e0000 */
[----:B-1----:R-:W-:-:S11]  /*00a0*/  R2UR UR6, R2 ;  /* 0x00000000020672ca */ /* 0x002fd600000e0000 */
[----:B------:R-:W-:Y:S02]  /*00b0*/  USHF.R.S32.HI UR5, URZ, 0x1f, UR4 ;  /* 0x0000001f3f057899 */ /* 0x000fe40008011404 */
[----:B------:R-:W-:Y:S02]  /*00c0*/  ISETP.NE.OR P0, PT, RZ, UR4, !P0 ;  /* 0x00000004ff007c0c */ /* 0x000fe4000c705670 */
[----:B------:R-:W-:-:S04]  /*00d0*/  ULEA.HI UR5, UR5, UR4, URZ, 0x2 ;  /* 0x0000000405057291 */ /* 0x000fc8000f8f103f */
[----:B------:R-:W-:-:S04]  /*00e0*/  ULOP3.LUT UR5, UR5, 0xfffffffc, URZ, 0xc0, !UPT ;  /* 0xfffffffc05057892 */ /* 0x000fc8000f8ec03f */
[----:B------:R-:W-:-:S03]  /*00f0*/  UIADD3 UR8, UR4, -UR5, URZ ;  /* 0x8000000504087290 */ /* 0x000fc6000fffe03f */
[----:B------:R-:W-:Y:S09]  /*0100*/  @P0 BRA `(.L_x_1) ;  /* 0x00000000002c0947 */ /* 0x000ff20003800000 */
[----:B------:R-:W-:Y:S02]  /*0110*/  ULDC.64 UR4, c[0x0][0x198] ;  /* 0x0000660000047ab9 */ /* 0x000fe40000000a00 */
[----:B------:R-:W-:Y:S02]  /*0120*/  UIADD3 UR10, UP0, UR4, 0xf0, URZ ;  /* 0x000000f0040a7890 */ /* 0x000fe4000ff1e03f */
[----:B------:R-:W-:Y:S02]  /*0130*/  UIADD3 UR12, UP1, UR4, 0x1f0, URZ ;  /* 0x000001f0040c7890 */ /* 0x000fe4000ff3e03f */
[----:B------:R-:W-:Y:S02]  /*0140*/  UIADD3 UR4, UP2, UR4, 0x2f0, URZ ;  /* 0x000002f004047890 */ /* 0x000fe4000ff5e03f */
[----:B------:R-:W-:Y:S02]  /*0150*/  UIADD3.X UR11, URZ, UR5, URZ, UP0, !UPT ;  /* 0x000000053f0b7290 */ /* 0x000fe400087fe43f */
[----:B------:R-:W-:-:S02]  /*0160*/  UIADD3.X UR13, URZ, UR5, URZ, UP1, !UPT ;  /* 0x000000053f0d7290 */ /* 0x000fc40008ffe43f */
[----:B------:R-:W-:-:S05]  /*0170*/  UIADD3.X UR5, URZ, UR5, URZ, UP2, !UPT ;  /* 0x000000053f057290 */ /* 0x000fca00097fe43f */
[----:B------:R0:W-:Y:S02]  /*0180*/  UTMACCTL.PF [UR10] ;  /* 0x000000000a0079b9 */ /* 0x0001e40008040000 */
[----:B------:R0:W-:Y:S02]  /*0190*/  UTMACCTL.PF [UR12] ;  /* 0x000000000c0079b9 */ /* 0x0001e40008040000 */
[----:B------:R0:W-:Y:S02]  /*01a0*/  UTMACCTL.PF [UR4] ;  /* 0x00000000040079b9 */ /* 0x0001e40008040000 */
[----:B0-----:R-:W-:Y:S01]  /*01b0*/  NOP ;  /* 0x0000000000007918 */ /* 0x001fe20000000000 */
.L_x_1:
[----:B------:R-:W-:Y:S05]  /*01c0*/  BSYNC B0 ;  /* 0x0000000000007941 */ /* 0x000fea0003800000 */
.L_x_0:
[----:B------:R-:W0:Y:S01]  /*01d0*/  SHFL.IDX PT, R3, R0, RZ, 0x1f ;  /* 0x00001fff00037589 */ /* 0x000e2200000e0000 */
[----:B------:R-:W-:Y:S01]  /*01e0*/  UISETP.NE.AND UP0, UPT, UR8, 0x3, UPT ;  /* 0x000000030800788c */ /* 0x000fe2000bf05270 */
[----:B------:R-:W-:Y:S01]  /*01f0*/  ISETP.NE.AND P2, PT, RZ, UR6, PT ;  /* 0x00000006ff007c0c */ /* 0x000fe2000bf45270 */
[----:B------:R-:W-:Y:S02]  /*0200*/  UIADD3 UR10, UR6, -0x1, URZ ;  /* 0xffffffff060a7890 */ /* 0x000fe4000fffe03f */
[----:B------:R-:W-:Y:S02]  /*0210*/  UISETP.EQ.OR UP0, UPT, UR8, URZ, !UP0 ;  /* 0x0000003f0800728c */ /* 0x000fe4000c702670 */
[----:B------:R-:W-:Y:S02]  /*0220*/  UISETP.GE.U32.AND UP1, UPT, UR10, 0x2, UPT ;  /* 0x000000020a00788c */ /* 0x000fe4000bf26070 */
[----:B------:R-:W-:-:S04]  /*0230*/  UISETP.EQ.AND UP0, UPT, UR6, URZ, UP0 ;  /* 0x0000003f0600728c */ /* 0x000fc80008702270 */
[----:B------:R-:W-:-:S04]  /*0240*/  USEL UR13, URZ, 0x1, !UP0 ;  /* 0x000000013f0d7887 */ /* 0x000fc8000c000000 */
[----:B------:R-:W-:Y:S01]  /*0250*/  USEL UR13, UR13, 0x2, UP1 ;  /* 0x000000020d0d7887 */ /* 0x000fe20008800000 */
[----:B0-----:R-:W-:-:S13]  /*0260*/  ISETP.NE.AND P0, PT, R3, RZ, PT ;  /* 0x000000ff0300720c */ /* 0x001fda0003f05270 */
[----:B------:R-:W-:Y:S05]  /*0270*/  @P0 BRA `(.L_x_2) ;  /* 0x0000000000940947 */ /* 0x000fea0003800000 */
[----:B------:R-:W-:Y:S01]  /*0280*/  ELECT P0, URZ, PT ;  /* 0x00000000003f782f */ /* 0x000fe20003800000 */
[----:B------:R-:W-:-:S12]  /*0290*/  BSSY B0, `(.L_x_2) ;  /* 0x0000023000007945 */ /* 0x000fd80003800000 */
[----:B------:R-:W-:Y:S05]  /*02a0*/  @!P0 BRA `(.L_x_3) ;  /* 0x0000000000848947 */ /* 0x000fea0003800000 */
[----:B------:R-:W0:Y:S01]  /*02b0*/  S2UR UR9, SR_CgaCtaId ;  /* 0x00000000000979c3 */ /* 0x000e220000008800 */
[----:B------:R-:W-:Y:S01]  /*02c0*/  UMOV UR4, 0x400 ;  /* 0x0000040000047882 */ /* 0x000fe20000000000 */
[----:B------:R-:W-:Y:S01]  /*02d0*/  UMOV UR5, 0x1 ;  /* 0x0000000100057882 */ /* 0x000fe20000000000 */
[----:B------:R-:W-:Y:S02]  /*02e0*/  UMOV UR6, 0x4 ;  /* 0x0000000400067882 */ /* 0x000fe40000000000 */
[----:B------:R-:W-:-:S04]  /*02f0*/  UIADD3 UR6, -UR6, 0x100000, URZ ;  /* 0x0010000006067890 */ /* 0x000fc8000fffe13f */
[----:B------:R-:W-:Y:S02]  /*0300*/  USHF.L.U32 UR7, UR6, 0xb, URZ ;  /* 0x0000000b06077899 */ /* 0x000fe4000800063f */
[----:B------:R-:W-:Y:S02]  /*0310*/  USHF.L.U32 UR6, UR6, 0x1, URZ ;  /* 0x0000000106067899 */ /* 0x000fe4000800063f */
[----:B0-----:R-:W-:Y:S02]  /*0320*/  ULEA UR9, UR9, UR4, 0x18 ;  /* 0x0000000409097291 */ /* 0x001fe4000f8ec03f */
[----:B------:R-:W-:-:S04]  /*0330*/  UIADD3 UR4, -UR5, 0x100000, URZ ;  /* 0x0010000005047890 */ /* 0x000fc8000fffe13f */
[----:B------:R-:W-:Y:S02]  /*0340*/  USHF.L.U32 UR5, UR4, 0xb, URZ ;  /* 0x0000000b04057899 */ /* 0x000fe4000800063f */
[----:B------:R-:W-:Y:S01]  /*0350*/  USHF.L.U32 UR4, UR4, 0x1, URZ ;  /* 0x0000000104047899 */ /* 0x000fe2000800063f */
[----:B------:R-:W0:Y:S11]  /*0360*/  FENCE.VIEW.ASYNC.S ;  /* 0x00000000000073c6 */ /* 0x000e360000000000 */
[----:B0-----:R0:W1:Y:S01]  /*0370*/  SYNCS.EXCH.64 URZ, [UR9], UR4 ;  /* 0x00000004093f75b2 */ /* 0x0010620008000100 */
[----:B------:R0:W2:Y:S01]  /*0380*/  SYNCS.EXCH.64 URZ, [UR9+0x50], UR6 ;  /* 0x00005006093f75b2 */ /* 0x0000a20008000100 */
[----:B------:R0:W3:Y:S01]  /*0390*/  SYNCS.EXCH.64 URZ, [UR9+0x8], UR4 ;  /* 0x00000804093f75b2 */ /* 0x0000e20008000100 */
[----:B------:R0:W4:Y:S01]  /*03a0*/  SYNCS.EXCH.64 URZ, [UR9+0x58], UR6 ;  /* 0x00005806093f75b2 */ /* 0x0001220008000100 */
[----:B------:R0:W0:Y:S01]  /*03b0*/  SYNCS.EXCH.64 URZ, [UR9+0x10], UR4 ;  /* 0x00001004093f75b2 */ /* 0x0000220008000100 */
        /* <DEDUP_REMOVED lines=15> */
[----:B------:R-:W-:Y:S01]  /*04b0*/  NOP ;  /* 0x0000000000007918 */ /* 0x000fe20000000000 */
.L_x_3:
[----:B0-----:R-:W-:Y:S05]  /*04c0*/  BSYNC B0 ;  /* 0x0000000000007941 */ /* 0x001fea0003800000 */
.L_x_2:
[----:B------:R-:W-:Y:S01]  /*04d0*/  SHF.R.S32.HI R4, RZ, 0x1f, R5 ;  /* 0x0000001fff047819 */ /* 0x000fe20000011405 */
[----:B------:R-:W0:Y:S01]  /*04e0*/  SHFL.IDX PT, R0, R0, RZ, 0x1f ;  /* 0x00001fff00007589 */ /* 0x000e2200000e0000 */
[----:B------:R-:W-:Y:S01]  /*04f0*/  ELECT P0, URZ, PT ;  /* 0x00000000003f782f */ /* 0x000fe20003800000 */
[----:B------:R-:W5:Y:S01]  /*0500*/  S2UR UR9, SR_CTAID.X ;  /* 0x00000000000979c3 */ /* 0x000f620000002500 */
[----:B------:R-:W-:Y:S01]  /*0510*/  LEA.HI R4, R4, R5, RZ, 0x7 ;  /* 0x0000000504047211 */ /* 0x000fe200078f38ff */
[----:B------:R-:W1:Y:S01]  /*0520*/  S2R R2, SR_CTAID.Y ;  /* 0x0000000000027919 */ /* 0x000e620000002600 */
[----:B------:R-:W-:Y:S01]  /*0530*/  SHF.R.S32.HI R6, RZ, 0x1f, R3 ;  /* 0x0000001fff067819 */ /* 0x000fe20000011403 */
[----:B------:R-:W-:Y:S01]  /*0540*/  ULDC UR4, c[0x0][0x154] ;  /* 0x0000550000047ab9 */ /* 0x000fe20000000800 */
[----:B------:R-:W-:Y:S01]  /*0550*/  LOP3.LUT R4, R4, 0xffffff80, RZ, 0xc0, !PT ;  /* 0xffffff8004047812 */ /* 0x000fe200078ec0ff */
[----:B------:R-:W-:Y:S01]  /*0560*/  NOP ;  /* 0x0000000000007918 */ /* 0x000fe20000000000 */
[----:B------:R-:W-:Y:S01]  /*0570*/  LEA.HI R6, R6, R3, RZ, 0x2 ;  /* 0x0000000306067211 */ /* 0x000fe200078f10ff */
[----:B------:R-:W2:Y:S01]  /*0580*/  LDC R11, c[0x0][0x148] ;  /* 0x00005200ff0b7b82 */ /* 0x000ea20000000800 */
[----:B------:R-:W-:Y:S01]  /*0590*/  NOP ;  /* 0x0000000000007918 */ /* 0x000fe20000000000 */
[----:B------:R-:W-:Y:S01]  /*05a0*/  IMAD.IADD R4, R5, 0x1, -R4 ;  /* 0x0000000105047824 */ /* 0x000fe200078e0a04 */
[----:B------:R-:W-:-:S04]  /*05b0*/  LOP3.LUT R6, R6, 0x3ffffffc, RZ, 0xc0, !PT ;  /* 0x3ffffffc06067812 */ /* 0x000fc800078ec0ff */
[----:B------:R-:W-:Y:S01]  /*05c0*/  SHF.R.S32.HI R5, RZ, 0x1f, R4 ;  /* 0x0000001fff057819 */ /* 0x000fe20000011404 */
[----:B------:R-:W-:Y:S01]  /*05d0*/  IMAD.IADD R6, R3, 0x1, -R6 ;  /* 0x0000000103067824 */ /* 0x000fe200078e0a06 */
[----:B------:R-:W3:Y:S02]  /*05e0*/  LDC R8, c[0x0][0x144] ;  /* 0x00005100ff087b82 */ /* 0x000ee40000000800 */
[----:B------:R-:W-:Y:S02]  /*05f0*/  LEA.HI R5, R5, R4, RZ, 0x3 ;  /* 0x0000000405057211 */ /* 0x000fe400078f18ff */
[----:B0-----:R-:W-:Y:S02]  /*0600*/  ISETP.NE.OR P0, PT, R0, RZ, !P0 ;  /* 0x000000ff0000720c */ /* 0x001fe40004705670 */
[--C-:B------:R-:W-:Y:S02]  /*0610*/  SHF.R.S32.HI R0, RZ, 0x3, R5.reuse ;  /* 0x00000003ff007819 */ /* 0x100fe40000011405 */
[----:B------:R-:W-:-:S04]  /*0620*/  SHF.R.S32.HI R5, RZ, 0x1f, R5 ;  /* 0x0000001fff057819 */ /* 0x000fc80000011405 */
[----:B------:R-:W-:-:S04]  /*0630*/  LEA.HI R5, R5, R0, RZ, 0x2 ;  /* 0x0000000005057211 */ /* 0x000fc800078f10ff */
[----:B------:R-:W-:Y:S01]  /*0640*/  LOP3.LUT R5, R5, 0xfffffffc, RZ, 0xc0, !PT ;  /* 0xfffffffc05057812 */ /* 0x000fe200078ec0ff */
[----:B------:R-:W-:Y:S01]  /*0650*/  VOTEU.ALL UP0, P0 ;  /* 0x00000000003f7886 */ /* 0x000fe20000000000 */
[----:B-1----:R-:W-:Y:S01]  /*0660*/  I2FP.F32.U32 R7, R2 ;  /* 0x0000000200077245 */ /* 0x002fe20000201000 */
[----:B------:R-:W-:Y:S02]  /*0670*/  VOTEU.ALL UP1, P0 ;  /* 0x00000000003f7886 */ /* 0x000fe40000020000 */
[----:B------:R-:W-:Y:S01]  /*0680*/  IMAD.IADD R5, R0, 0x1, -R5 ;  /* 0x0000000100057824 */ /* 0x000fe200078e0a05 */
[----:B------:R-:W0:Y:S01]  /*0690*/  @!UP0 S2UR UR7, SR_CgaCtaId ;  /* 0x00000000000789c3 */ /* 0x000e220000008800 */
[----:B-----5:R-:W-:Y:S01]  /*06a0*/  I2FP.F32.U32 R0, UR9 ;  /* 0x0000000900007c45 */ /* 0x020fe20008201000 */
[----:B------:R-:W-:Y:S01]  /*06b0*/  FMUL R9, R7, UR4 ;  /* 0x0000000407097c20 */ /* 0x000fe20008400000 */
[----:B------:R-:W-:Y:S01]  /*06c0*/  IMAD R5, R6, 0x4, R5 ;  /* 0x0000000406057824 */ /* 0x000fe200078e0205 */
[----:B------:R-:W-:Y:S01]  /*06d0*/  ULDC UR4, c[0x0][0x150] ;  /* 0x0000540000047ab9 */ /* 0x000fe20000000800 */
[----:B------:R-:W-:Y:S01]  /*06e0*/  @!UP0 UMOV UR6, 0x400 ;  /* 0x0000040000068882 */ /* 0x000fe20000000000 */
[----:B------:R-:W-:Y:S01]  /*06f0*/  FMUL R7, R0, UR4 ;  /* 0x0000000400077c20 */ /* 0x000fe20008400000 */
[----:B------:R-:W-:Y:S01]  /*0700*/  IMAD.SHL.U32 R0, R5, 0x4, RZ ;  /* 0x0000000405007824 */ /* 0x000fe200078e00ff */
[----:B------:R-:W1:Y:S01]  /*0710*/  LDC R6, c[0x0][0x140] ;  /* 0x00005000ff067b82 */ /* 0x000e620000000800 */
[----:B------:R-:W5:Y:S01]  /*0720*/  F2I.U32.TRUNC.NTZ R9, R9 ;  /* 0x0000000900097305 */ /* 0x000f62000020f000 */
[----:B------:R-:W-:-:S02]  /*0730*/  UMOV UR4, 0x20 ;  /* 0x0000002000047882 */ /* 0x000fc40000000000 */
[----:B------:R-:W-:Y:S01]  /*0740*/  LOP3.LUT R10, R5, 0xc, R0, 0x78, !PT ;  /* 0x0000000c050a7812 */ /* 0x000fe200078e7800 */
[----:B------:R-:W-:-:S04]  /*0750*/  @!UP0 UIADD3 UR4, -UR4, 0x100000, URZ ;  /* 0x0010000004048890 */ /* 0x000fc8000fffe13f */
[----:B------:R-:W-:Y:S02]  /*0760*/  @!UP0 USHF.L.U32 UR5, UR4, 0xb, URZ ;  /* 0x0000000b04058899 */ /* 0x000fe4000800063f */
[----:B------:R-:W-:Y:S01]  /*0770*/  @!UP0 USHF.L.U32 UR4, UR4, 0x1, URZ ;  /* 0x0000000104048899 */ /* 0x000fe2000800063f */
[----:B------:R-:W4:Y:S01]  /*0780*/  F2I.U32.TRUNC.NTZ R7, R7 ;  /* 0x0000000700077305 */ /* 0x000f22000020f000 */
[----:B------:R1:W-:Y:S01]  /*0790*/  STL [R1+0x74], R10 ;  /* 0x0000740a01007387 */ /* 0x0003e20000100800 */
[----:B-----5:R-:W-:Y:S01]  /*07a0*/  IMAD.MOV R12, RZ, RZ, -R9 ;  /* 0x000000ffff0c7224 */ /* 0x020fe200078e0a09 */
[----:B0-----:R-:W-:Y:S01]  /*07b0*/  @!UP0 ULEA UR6, UR7, UR6, 0x18 ;  /* 0x0000000607068291 */ /* 0x001fe2000f8ec03f */
[----:B------:R-:W-:Y:S02]  /*07c0*/  VOTEU.ALL UP0, P0 ;  /* 0x00000000003f7886 */ /* 0x000fe40000000000 */
[----:B--2---:R-:W-:Y:S01]  /*07d0*/  IMAD R5, R11, R12, R2 ;  /* 0x0000000c0b057224 */ /* 0x004fe200078e0202 */
[----:B------:R-:W-:-:S02]  /*07e0*/  LOP3.LUT P0, RZ, R4, 0x7, RZ, 0xc0, !PT ;  /* 0x0000000704ff7812 */ /* 0x000fc4000780c0ff */
[----:B-1----:R-:W-:Y:S01]  /*07f0*/  ISETP.EQ.U32.AND P3, PT, R6, 0x1, PT ;  /* 0x000000010600780c */ /* 0x002fe20003f62070 */
[----:B----4-:R-:W-:Y:S01]  /*0800*/  IMAD.MOV R7, RZ, RZ, -R7 ;  /* 0x000000ffff077224 */ /* 0x010fe200078e0a07 */
[----:B------:R-:W-:Y:S02]  /*0810*/  ISETP.NE.AND P1, PT, R5, R10, PT ;  /* 0x0000000a0500720c */ /* 0x000fe40003f25270 */
[----:B------:R-:W-:Y:S01]  /*0820*/  ISETP.LT.U32.AND P0, PT, R10, 0x2, !P0 ;  /* 0x000000020a00780c */ /* 0x000fe20004701070 */
[----:B---3--:R-:W-:Y:S01]  /*0830*/  IMAD R0, R8, R7, UR9 ;  /* 0x0000000908007e24 */ /* 0x008fe2000f8e0207 */
[----:B------:R-:W0:Y:S02]  /*0840*/  FENCE.VIEW.ASYNC.S ;  /* 0x00000000000073c6 */ /* 0x000e240000000000 */
[----:B0-----:R0:W1:Y:S02]  /*0850*/  @!UP0 SYNCS.EXCH.64 URZ, [UR6+0xb0], UR4 ;  /* 0x0000b004063f85b2 */ /* 0x0010640008000100 */
[----:B------:R-:W-:-:S04]  /*0860*/  ISETP.EQ.OR P1, PT, R0, RZ, !P1 ;  /* 0x000000ff0000720c */ /* 0x000fc80004f22670 */
[----:B------:R-:W-:Y:S01]  /*0870*/  PLOP3.LUT P0, PT, P0, P1, PT, 0x80, 0x0 ;  /* 0x000000000000781c */ /* 0x000fe20000703070 */
[----:B------:R0:W2:Y:S01]  /*0880*/  @!UP1 SYNCS.EXCH.64 URZ, [UR6+0xb8], UR4 ;  /* 0x0000b804063f95b2 */ /* 0x0000a20008000100 */
[----:B------:R-:W-:Y:S01]  /*0890*/  NOP ;  /* 0x0000000000007918 */ /* 0x000fe20000000000 */
[----:B------:R-:W-:Y:S10]  /*08a0*/  @!P3 BRA `(.L_x_4) ;  /* 0x000000000008b947 */ /* 0x000ff40003800000 */
[----:B-12---:R-:W-:Y:S01]  /*08b0*/  UCGABAR_ARV ;  /* 0x00000000000079c7 */ /* 0x006fe20008000000 */
[----:B------:R-:W-:Y:S05]  /*08c0*/  BRA `(.L_x_5) ;  /* 0x0000000000047947 */ /* 0x000fea0003800000 */
.L_x_4:
[----:B-12---:R-:W-:Y:S01]  /*08d0*/  NOP ;  /* 0x0000000000007918 */ /* 0x006fe20000000000 */
.L_x_5:
[----:B------:R-:W1:Y:S01]  /*08e0*/  LDC R3, c[0x0][0x75c] ;  /* 0x0001d700ff037b82 */ /* 0x000e620000000800 */
[----:B------:R-:W-:Y:S02]  /*08f0*/  IMAD.U32 R4, RZ, RZ, UR9 ;  /* 0x00000009ff047e24 */ /* 0x000fe4000f8e00ff */
[----:B------:R-:W-:Y:S01]  /*0900*/  IMAD.MOV.U32 R5, RZ, RZ, RZ ;  /* 0x000000ffff057224 */ /* 0x000fe200078e00ff */
[----:B-1----:R-:W-:-:S13]  /*0910*/  ISETP.NE.AND P5, PT, R3, 0x1, PT ;  /* 0x000000010300780c */ /* 0x002fda0003fa5270 */
[----:B------:R-:W1:Y:S01]  /*0920*/  @P5 LDC R7, c[0x0][0x10] ;  /* 0x00000400ff075b82 */ /* 0x000e620000000800 */
[----:B------:R-:W-:Y:S01]  /*0930*/  @P5 MOV R3, RZ ;  /* 0x000000ff00035202 */ /* 0x000fe20000000f00 */
[----:B------:R-:W-:-:S06]  /*0940*/  @P5 IMAD.MOV.U32 R13, RZ, RZ, RZ ;  /* 0x000000ffff0d5224 */ /* 0x000fcc00078e00ff */
[----:B------:R-:W2:Y:S01]  /*0950*/  @!P5 LDC R9, c[0x0][0xc] ;  /* 0x00000300ff09db82 */ /* 0x000ea20000000800 */
[----:B-1----:R-:W-:-:S04]  /*0960*/  @P5 IMAD.WIDE.U32 R6, R7, UR9, R2 ;  /* 0x0000000907065c25 */ /* 0x002fc8000f8e0002 */
[----:B------:R-:W-:Y:S02]  /*0970*/  @P5 IMAD.MOV.U32 R19, RZ, RZ, R6 ;  /* 0x000000ffff135224 */ /* 0x000fe400078e0006 */
[----:B------:R-:W-:Y:S02]  /*0980*/  @P5 IMAD.IADD R23, R7, 0x1, R13 ;  /* 0x0000000107175824 */ /* 0x000fe400078e020d */
[----:B--2---:R-:W-:-:S04]  /*0990*/  @!P5 IMAD.WIDE.U32 R4, R2, R9, R4 ;  /* 0x000000090204d225 */ /* 0x004fc800078e0004 */
[----:B------:R-:W-:Y:S02]  /*09a0*/  @!P5 IMAD.MOV.U32 R19, RZ, RZ, R4 ;  /* 0x000000ffff13d224 */ /* 0x000fe400078e0004 */
[----:B------:R-:W-:-:S03]  /*09b0*/  @!P5 IMAD.MOV.U32 R23, RZ, RZ, R5 ;  /* 0x000000ffff17d224 */ /* 0x000fc600078e0005 */
[----:B------:R1:W-:Y:S04]  /*09c0*/  STL [R1+0x7c], R19 ;  /* 0x00007c1301007387 */ /* 0x0003e80000100800 */
[----:B------:R1:W-:Y:S01]  /*09d0*/  STL [R1+0x78], R23 ;  /* 0x0000781701007387 */ /* 0x0003e20000100800 */
[----:B------:R-:W-:Y:S05]  /*09e0*/  @!P3 BRA `(.L_x_6) ;  /* 0x00000000000cb947 */ /* 0x000fea0003800000 */
[----:B------:R-:W-:Y:S01]  /*09f0*/  UCGABAR_WAIT ;  /* 0x0000000000007dc7 */ /* 0x000fe20008000000 */
[----:B------:R-:W-:Y:S01]  /*0a00*/  CCTL.IVALL ;  /* 0x00000000ff00798f */ /* 0x000fe20002000000 */
[----:B------:R-:W-:Y:S05]  /*0a10*/  BRA `(.L_x_7) ;  /* 0x0000000000047947 */ /* 0x000fea0003800000 */
.L_x_6:
[----:B------:R-:W-:Y:S06]  /*0a20*/  BAR.SYNC.DEFER_BLOCKING 0x0 ;  /* 0x0000000000007b1d */ /* 0x000fec0000010000 */
.L_x_7:
[----:B------:R-:W-:Y:S05]  /*0a30*/  @!P2 BRA `(.L_x_8) ;  /* 0x000000f400b8a947 */ /* 0x000fea0003800000 */
[----:B------:R-:W-:-:S06]  /*0a40*/  UISETP.GT.U32.AND UP0, UPT, UR10, 0x1, UPT ;  /* 0x000000010a00788c */ /* 0x000fcc000bf04070 */
[----:B------:R-:W-:-:S13]  /*0a50*/  PLOP3.LUT P1, PT, PT, PT, UP0, 0x80, 0x0 ;  /* 0x000000000000781c */ /* 0x000fda0003f2f008 */
[----:B0-----:R-:W-:Y:S05]  /*0a60*/  @P1 EXIT ;  /* 0x000000000000194d */ /* 0x001fea0003800000 */
[----:B------:R-:W-:Y:S01]  /*0a70*/  IMAD.MOV.U32 R6, RZ, RZ, -0x1 ;  /* 0xffffffffff067424 */ /* 0x000fe200078e00ff */
[----:B------:R-:W-:Y:S01]  /*0a80*/  ULDC.64 UR4, c[0x0][0x750] ;  /* 0x0001d40000047ab9 */ /* 0x000fe20000000a00 */
[----:B------:R-:W-:Y:S01]  /*0a90*/  IMAD.MOV.U32 R5, RZ, RZ, -0x1 ;  /* 0xffffffffff057424 */ /* 0x000fe200078e00ff */
[----:B------:R-:W-:Y:S01]  /*0aa0*/  ISETP.GE.U32.AND P1, PT, R19, UR4, PT ;  /* 0x0000000413007c0c */ /* 0x000fe2000bf26070 */
[----:B------:R-:W-:Y:S01]  /*0ab0*/  UMOV UR23, 0xffffffff ;  /* 0xffffffff00177882 */ /* 0x000fe20000000000 */
[----:B------:R0:W-:Y:S01]  /*0ac0*/  STL [R1+0x88], R6 ;  /* 0x0000880601007387 */ /* 0x0001e20000100800 */
[----:B------:R-:W-:Y:S02]  /*0ad0*/  PRMT R4, RZ, 0x7610, R4 ;  /* 0x00007610ff047816 */ /* 0x000fe40000000004 */
[----:B------:R-:W-:Y:S01]  /*0ae0*/  ISETP.GE.U32.AND.EX P1, PT, R23, UR5, PT, P1 ;  /* 0x0000000517007c0c */ /* 0x000fe2000bf26110 */
[----:B------:R0:W-:-:S12]  /*0af0*/  STL [R1+0x80], R5 ;  /* 0x0000800501007387 */ /* 0x0001d80000100800 */
[----:B0-----:R-:W-:Y:S05]  /*0b00*/  @P1 BRA `(.L_x_9) ;  /* 0x0000000400381947 */ /* 0x001fea0003800000 */
[----:B------:R-:W0:Y:S01]  /*0b10*/  LDC.64 R14, c[0x0][0x728] ;  /* 0x0001ca00ff0e7b82 */ /* 0x000e220000000a00 */
[----:B------:R-:W-:Y:S01]  /*0b20*/  IMAD.MOV.U32 R4, RZ, RZ, R19 ;  /* 0x000000ffff047224 */ /* 0x000fe200078e0013 */
[----:B------:R-:W-:-:S06]  /*0b30*/  MOV R5, R23 ;  /* 0x0000001700057202 */ /* 0x000fcc0000000f00 */
[----:B------:R-:W2:Y:S08]  /*0b40*/  LDC R10, c[0x0][0x730] ;  /* 0x0001cc00ff0a7b82 */ /* 0x000eb00000000800 */
[----:B------:R-:W3:Y:S01]  /*0b50*/  LDC.64 R16, c[0x0][0x720] ;  /* 0x0001c800ff107b82 */ /* 0x000ee20000000a00 */
[----:B0-----:R-:W-:-:S04]  /*0b60*/  ISETP.NE.U32.AND P1, PT, R14, RZ, PT ;  /* 0x000000ff0e00720c */ /* 0x001fc80003f25070 */
[----:B------:R-:W-:-:S13]  /*0b70*/  ISETP.NE.AND.EX P1, PT, R15, RZ, PT, P1 ;  /* 0x000000ff0f00720c */ /* 0x000fda0003f25310 */
[----:B--23--:R-:W-:Y:S05]  /*0b80*/  @!P1 BRA `(.L_x_10) ;  /* 0x0000000000289947 */ /* 0x00cfea0003800000 */
[----:B------:R-:W0:Y:S02]  /*0b90*/  LDC R9, c[0x0][0x734] ;  /* 0x0001cd00ff097b82 */ /* 0x000e240000000800 */
[----:B0-----:R-:W-:-:S05]  /*0ba0*/  IADD3 R9, P1, R19, R9, RZ ;  /* 0x0000000913097210 */ /* 0x001fca0007f3e0ff */
[----:B------:R-:W-:-:S04]  /*0bb0*/  IMAD.X R13, RZ, RZ, R23, P1 ;  /* 0x000000ffff0d7224 */ /* 0x000fc800008e0617 */
[----:B------:R-:W-:-:S04]  /*0bc0*/  IMAD.WIDE.U32 R4, R13, R14, RZ ;  /* 0x0000000e0d047225 */ /* 0x000fc800078e00ff */
[----:B------:R-:W-:-:S04]  /*0bd0*/  IMAD.WIDE.U32 R6, P1, R9, R15, R4 ;  /* 0x0000000f09067225 */ /* 0x000fc80007820004 */
[----:B------:R-:W-:-:S04]  /*0be0*/  IMAD.WIDE.U32 R4, R9, R14, RZ ;  /* 0x0000000e09047225 */ /* 0x000fc800078e00ff */
[----:B------:R-:W-:Y:S01]  /*0bf0*/  IMAD.X R9, RZ, RZ, RZ, P1 ;  /* 0x000000ffff097224 */ /* 0x000fe200008e06ff */
[----:B------:R-:W-:Y:S01]  /*0c00*/  IADD3 RZ, P1, R5, R6, RZ ;  /* 0x0000000605ff7210 */ /* 0x000fe20007f3e0ff */
[----:B------:R-:W-:-:S04]  /*0c10*/  IMAD.MOV.U32 R8, RZ, RZ, R7 ;  /* 0x000000ffff087224 */ /* 0x000fc800078e0007 */
[----:B------:R-:W-:-:S08]  /*0c20*/  IMAD.WIDE.U32.X R4, R13, R15, R8, P1 ;  /* 0x0000000f0d047225 */ /* 0x000fd000008e0408 */
.L_x_10:
[----:B------:R-:W0:Y:S01]  /*0c30*/  LDC.64 R20, c[0x0][0x740] ;  /* 0x0001d000ff147b82 */ /* 0x000e220000000a00 */
[-C--:B------:R-:W-:Y:S01]  /*0c40*/  SHF.R.U64 R22, R4, R10.reuse, R5 ;  /* 0x0000000a04167219 */ /* 0x080fe20000001205 */
[----:B------:R-:W-:Y:S01]  /*0c50*/  IMAD.MOV.U32 R4, RZ, RZ, R19 ;  /* 0x000000ffff047224 */ /* 0x000fe200078e0013 */
[----:B------:R-:W-:Y:S01]  /*0c60*/  SHF.R.U32.HI R3, RZ, R10, R5 ;  /* 0x0000000aff037219 */ /* 0x000fe20000011605 */
[----:B------:R-:W-:Y:S01]  /*0c70*/  IMAD.MOV.U32 R5, RZ, RZ, R23 ;  /* 0x000000ffff057224 */ /* 0x000fe200078e0017 */
[----:B------:R-:W-:Y:S01]  /*0c80*/  IADD3 R7, P1, RZ, -R22, RZ ;  /* 0x80000016ff077210 */ /* 0x000fe20007f3e0ff */
[----:B-1----:R-:W-:Y:S02]  /*0c90*/  IMAD R23, R11, R12, R2 ;  /* 0x0000000c0b177224 */ /* 0x002fe400078e0202 */
[----:B------:R-:W1:Y:S01]  /*0ca0*/  LDC R8, c[0x0][0x718] ;  /* 0x0001c600ff087b82 */ /* 0x000e620000000800 */
[----:B------:R-:W-:Y:S02]  /*0cb0*/  IMAD.MOV.U32 R11, RZ, RZ, 0x1 ;  /* 0x00000001ff0b7424 */ /* 0x000fe400078e00ff */
[----:B------:R-:W-:-:S02]  /*0cc0*/  IMAD.X R3, RZ, RZ, ~R3, P1 ;  /* 0x000000ffff037224 */ /* 0x000fc400008e0e03 */
[----:B------:R-:W-:-:S03]  /*0cd0*/  IMAD.WIDE.U32 R4, R7, R16, R4 ;  /* 0x0000001007047225 */ /* 0x000fc600078e0004 */
[----:B------:R-:W2:Y:S01]  /*0ce0*/  LDC R14, c[0x0][0x708] ;  /* 0x0001c200ff0e7b82 */ /* 0x000ea20000000800 */
[----:B------:R-:W-:-:S04]  /*0cf0*/  IMAD R6, R3, R16, RZ ;  /* 0x0000001003067224 */ /* 0x000fc800078e02ff */
[----:B------:R-:W-:-:S03]  /*0d00*/  IMAD R3, R7, R17, R6 ;  /* 0x0000001107037224 */ /* 0x000fc600078e0206 */
[----:B------:R-:W3:Y:S01]  /*0d10*/  LDC R18, c[0x0][0x758] ;  /* 0x0001d600ff127b82 */ /* 0x000ee20000000800 */
[----:B------:R-:W-:Y:S01]  /*0d20*/  IMAD.IADD R3, R5, 0x1, R3 ;  /* 0x0000000105037824 */ /* 0x000fe200078e0203 */
[----:B0-----:R-:W-:Y:S01]  /*0d30*/  ISETP.NE.U32.AND P1, PT, R20, RZ, PT ;  /* 0x000000ff1400720c */ /* 0x001fe20003f25070 */
[----:B------:R-:W-:-:S03]  /*0d40*/  IMAD.MOV.U32 R5, RZ, RZ, -0x1 ;  /* 0xffffffffff057424 */ /* 0x000fc600078e00ff */
[----:B------:R-:W-:Y:S02]  /*0d50*/  ISETP.NE.AND.EX P1, PT, R21, RZ, PT, P1 ;  /* 0x000000ff1500720c */ /* 0x000fe40003f25310 */
[----:B------:R-:W0:Y:S01]  /*0d60*/  LDC R13, c[0x0][0x700] ;  /* 0x0001c000ff0d7b82 */ /* 0x000e220000000800 */
[-CC-:B-1----:R-:W-:Y:S02]  /*0d70*/  SHF.R.U64 R10, R4, R8.reuse, R3.reuse ;  /* 0x00000008040a7219 */ /* 0x182fe40000001203 */
[----:B------:R-:W-:-:S05]  /*0d80*/  SHF.R.U32.HI R3, RZ, R8, R3 ;  /* 0x00000008ff037219 */ /* 0x000fca0000011603 */
[----:B------:R-:W1:Y:S01]  /*0d90*/  LDC R15, c[0x0][0x748] ;  /* 0x0001d200ff0f7b82 */ /* 0x000e620000000800 */
[-CC-:B--2---:R-:W-:Y:S02]  /*0da0*/  SHF.R.U64 R19, R10, R14.reuse, R3.reuse ;  /* 0x0000000e0a137219 */ /* 0x184fe40000001203 */
[----:B------:R-:W-:-:S05]  /*0db0*/  SHF.R.U32.HI R3, RZ, R14, R3 ;  /* 0x0000000eff037219 */ /* 0x000fca0000011603 */
[----:B------:R-:W2:Y:S01]  /*0dc0*/  LDC R17, c[0x0][0x738] ;  /* 0x0001ce00ff117b82 */ /* 0x000ea20000000800 */
[-C--:B---3--:R-:W-:Y:S02]  /*0dd0*/  SHF.L.U32 R2, R5, R18.reuse, RZ ;  /* 0x0000001205027219 */ /* 0x088fe400000006ff */
[--C-:B------:R-:W-:Y:S02]  /*0de0*/  SHF.R.U64 R12, R19, R18, R3.reuse ;  /* 0x00000012130c7219 */ /* 0x100fe40000001203 */
[----:B------:R-:W-:Y:S02]  /*0df0*/  LOP3.LUT R8, RZ, R2, RZ, 0x33, !PT ;  /* 0x00000002ff087212 */ /* 0x000fe400078e33ff */
[----:B------:R-:W-:Y:S01]  /*0e00*/  SHF.R.U32.HI R3, RZ, R18, R3 ;  /* 0x00000012ff037219 */ /* 0x000fe20000011603 */
[----:B------:R-:W3:Y:S01]  /*0e10*/  LDC R16, c[0x0][0x710] ;  /* 0x0001c400ff107b82 */ /* 0x000ee20000000800 */
[----:B------:R-:W-:Y:S01]  /*0e20*/  MOV R2, R12 ;  /* 0x0000000c00027202 */ /* 0x000fe20000000f00 */
[----:B------:R-:W-:Y:S06]  /*0e30*/  @!P1 BRA `(.L_x_11) ;  /* 0x0000000000289947 */ /* 0x000fec0003800000 */
[----:B------:R-:W4:Y:S02]  /*0e40*/  LDC R7, c[0x0][0x74c] ;  /* 0x0001d300ff077b82 */ /* 0x000f240000000800 */
[----:B----4-:R-:W-:-:S05]  /*0e50*/  IADD3 R7, P1, R12, R7, RZ ;  /* 0x000000070c077210 */ /* 0x010fca0007f3e0ff */
        /* <DEDUP_REMOVED lines=8> */
.L_x_11:
[----:B-1----:R-:W-:Y:S01]  /*0ee0*/  SHF.R.U64 R4, R2, R15, R3 ;  /* 0x0000000f02047219 */ /* 0x002fe20000001203 */
[----:B0-----:R-:W-:Y:S01]  /*0ef0*/  VIADD R5, R13, 0xffffffff ;  /* 0xffffffff0d057836 */ /* 0x001fe20000000000 */
[----:B------:R-:W-:Y:S02]  /*0f00*/  SHF.L.U32 R2, R11, R18, RZ ;  /* 0x000000120b027219 */ /* 0x000fe400000006ff */
[----:B------:R-:W-:Y:S01]  /*0f10*/  LOP3.LUT R3, R19, R8, RZ, 0xc0, !PT ;  /* 0x0000000813037212 */ /* 0x000fe200078ec0ff */
[----:B------:R-:W-:Y:S01]  /*0f20*/  IMAD.MOV R6, RZ, RZ, -R4 ;  /* 0x000000ffff067224 */ /* 0x000fe200078e0a04 */
[----:B------:R-:W-:Y:S02]  /*0f30*/  SEL R0, R0, R23, !P5 ;  /* 0x0000001700007207 */ /* 0x000fe40006800000 */
[----:B------:R-:W-:Y:S01]  /*0f40*/  LOP3.LUT R5, R10, R5, RZ, 0xc0, !PT ;  /* 0x000000050a057212 */ /* 0x000fe200078ec0ff */
[----:B------:R-:W-:Y:S01]  /*0f50*/  IMAD R3, R2, R4, R3 ;  /* 0x0000000402037224 */ /* 0x000fe200078e0203 */
[----:B------:R-:W-:Y:S01]  /*0f60*/  R2UR UR23, R22 ;  /* 0x00000000161772ca */ /* 0x000fe200000e0000 */
[----:B--2---:R-:W-:-:S02]  /*0f70*/  IMAD R2, R6, R17, R12 ;  /* 0x0000001106027224 */ /* 0x004fc400078e020c */
[----:B---3--:R-:W-:Y:S02]  /*0f80*/  IMAD R0, R3, R16, R0 ;  /* 0x0000001003007224 */ /* 0x008fe400078e0200 */
[----:B------:R-:W-:Y:S02]  /*0f90*/  IMAD R3, R2, R13, R5 ;  /* 0x0000000d02037224 */ /* 0x000fe400078e0205 */
[----:B------:R-:W-:-:S03]  /*0fa0*/  IMAD.MOV.U32 R4, RZ, RZ, 0x1 ;  /* 0x00000001ff047424 */ /* 0x000fc600078e00ff */
[----:B------:R-:W-:Y:S02]  /*0fb0*/  SEL R2, R3, R0, !P5 ;  /* 0x0000000003027207 */ /* 0x000fe40006800000 */
[----:B------:R-:W-:-:S03]  /*0fc0*/  SEL R0, R0, R3, !P5 ;  /* 0x0000000300007207 */ /* 0x000fc60006800000 */
[----:B------:R0:W-:Y:S04]  /*0fd0*/  STL [R1+0x80], R2 ;  /* 0x0000800201007387 */ /* 0x0001e80000100800 */
[----:B------:R0:W-:Y:S02]  /*0fe0*/  STL [R1+0x88], R0 ;  /* 0x0000880001007387 */ /* 0x0001e40000100800 */
.L_x_9:
[----:B------:R-:W-:-:S08]  /*0ff0*/  NOP ;  /* 0x0000000000007918 */ /* 0x000fd00000000000 */
[----:B------:R-:W2:Y:S02]  /*1000*/  USETMAXREG.TRY_ALLOC.CTAPOOL UP0, 0xe8 ;  /* 0x000000e8000079c8 */ /* 0x000ea40008000600 */
[----:B--2---:R-:W-:-:S13]  /*1010*/  PLOP3.LUT P1, PT, PT, PT, UP0, 0x80, 0x0 ;  /* 0x000000000000781c */ /* 0x004fda0003f2f008 */
[----:B------:R-:W-:Y:S05]  /*1020*/  @!P1 BRA `(.L_x_9) ;  /* 0xfffffffc00f09947 */ /* 0x000fea000383ffff */
[----:B------:R-:W-:Y:S01]  /*1030*/  ULDC.64 UR4, c[0x0][0x698] ;  /* 0x0001a60000047ab9 */ /* 0x000fe20000000a00 */
[----:B------:R-:W-:Y:S01]  /*1040*/  ULDC.64 UR18, c[0x0][0x208] ;  /* 0x0000820000127ab9 */ /* 0x000fe20000000a00 */
[----:B------:R-:W-:-:S04]  /*1050*/  ISETP.NE.U32.AND P1, PT, RZ, UR4, PT ;  /* 0x00000004ff007c0c */ /* 0x000fc8000bf25070 */
[----:B------:R-:W-:-:S13]  /*1060*/  ISETP.NE.AND.EX P1, PT, RZ, UR5, PT, P1 ;  /* 0x00000005ff007c0c */ /* 0x000fda000bf25310 */
[----:B------:R-:W-:Y:S05]  /*1070*/  @!P1 BRA `(.L_x_12) ;  /* 0x0000000000209947 */ /* 0x000fea0003800000 */
[----:B0-----:R-:W0:Y:S02]  /*1080*/  LDC.64 R2, c[0x0][0x698] ;  /* 0x0001a600ff027b82 */ /* 0x001e240000000a00 */
[----:B0-----:R-:W2:Y:S02]  /*1090*/  LDG.E.64 R2, desc[UR18][R2.64] ;  /* 0x0000001202027981 */ /* 0x001ea4000c1e1b00 */
[----:B--2---:R-:W-:-:S04]  /*10a0*/  ISETP.NE.U32.AND P1, PT, R2, RZ, PT ;  /* 0x000000ff0200720c */ /* 0x004fc80003f25070 */
[----:B------:R-:W-:-:S13]  /*10b0*/  ISETP.NE.AND.EX P1, PT, R3, RZ, PT, P1 ;  /* 0x000000ff0300720c */ /* 0x000fda0003f25310 */
[----:B------:R-:W-:Y:S05]  /*10c0*/  @!P1 BRA `(.L_x_12) ;  /* 0x00000000000c9947 */ /* 0x000fea0003800000 */
[----:B------:R-:W2:Y:S02]  /*10d0*/  LD.E R2, desc[UR18][R2.64] ;  /* 0x0000001202027980 */ /* 0x000ea4000c101900 */
[----:B--2---:R-:W-:Y:S01]  /*10e0*/  R2UR UR20, R2 ;  /* 0x00000000021472ca */ /* 0x004fe200000e0000 */
[----:B------:R-:W-:-:S14]  /*10f0*/  BRA `(.L_x_13) ;  /* 0x0000000000247947 */ /* 0x000fdc0003800000 */
.L_x_12:
[----:B------:R-:W-:Y:S02]  /*1100*/  ULDC.64 UR4, c[0x0][0x688] ;  /* 0x0001a20000047ab9 */ /* 0x000fe40000000a00 */
[----:B------:R-:W-:-:S04]  /*1110*/  ISETP.NE.U32.AND P1, PT, RZ, UR4, PT ;  /* 0x00000004ff007c0c */ /* 0x000fc8000bf25070 */
[----:B------:R-:W-:-:S13]  /*1120*/  ISETP.NE.AND.EX P1, PT, RZ, UR5, PT, P1 ;  /* 0x00000005ff007c0c */ /* 0x000fda000bf25310 */
[----:B------:R-:W-:Y:S05]  /*1130*/  @!P1 BRA `(.L_x_14) ;  /* 0x0000000000109947 */ /* 0x000fea0003800000 */
[----:B0-----:R-:W0:Y:S02]  /*1140*/  LDC.64 R2, c[0x0][0x688] ;  /* 0x0001a200ff027b82 */ /* 0x001e240000000a00 */
[----:B0-----:R-:W2:Y:S02]  /*1150*/  LDG.E R2, desc[UR18][R2.64] ;  /* 0x0000001202027981 */ /* 0x001ea4000c1e1900 */
[----:B--2---:R-:W-:Y:S01]  /*1160*/  R2UR UR20, R2 ;  /* 0x00000000021472ca */ /* 0x004fe200000e0000 */
[----:B------:R-:W-:-:S14]  /*1170*/  BRA `(.L_x_13) ;  /* 0x0000000000047947 */ /* 0x000fdc0003800000 */
.L_x_14:
[----:B------:R-:W-:-:S05]  /*1180*/  ULDC UR20, c[0x0][0x680] ;  /* 0x0001a00000147ab9 */ /* 0x000fca0000000800 */
.L_x_13:
[----:B------:R-:W-:Y:S02]  /*1190*/  ULDC.64 UR4, c[0x0][0x6a0] ;  /* 0x0001a80000047ab9 */ /* 0x000fe40000000a00 */
        /* <DEDUP_REMOVED lines=11> */
.L_x_15:
        /* <DEDUP_REMOVED lines=8> */
.L_x_17:
[----:B------:R-:W-:-:S05]  /*12d0*/  ULDC UR21, c[0x0][0x684] ;  /* 0x0001a10000157ab9 */ /* 0x000fca0000000800 */
.L_x_16:
[----:B------:R-:W-:-:S13]  /*12e0*/  LOP3.LUT P1, RZ, R4, 0xff, RZ, 0xc0, !PT ;  /* 0x000000ff04ff7812 */ /* 0x000fda000782c0ff */
[----:B------:R-:W-:Y:S05]  /*12f0*/  @!P1 EXIT ;  /* 0x000000000000994d */ /* 0x000fea0003800000 */
[----:B------:R-:W-:Y:S01]  /*1300*/  ULDC UR4, c[0x0][0x28c] ;  /* 0x0000a30000047ab9 */ /* 0x000fe20000000800 */
[----:B------:R-:W-:Y:S02]  /*1310*/  ULOP3.LUT UR22, UR13, 0x1, URZ, 0xfc, !UPT ;  /* 0x000000010d167892 */ /* 0x000fe4000f8efc3f */
[----:B------:R-:W-:-:S04]  /*1320*/  UIADD3 UR4, UR4, 0x3f, URZ ;  /* 0x0000003f04047890 */ /* 0x000fc8000fffe03f */
[----:B------:R-:W-:-:S04]  /*1330*/  USHF.R.S32.HI UR5, URZ, 0x1f, UR4 ;  /* 0x0000001f3f057899 */ /* 0x000fc80008011404 */
[----:B------:R-:W-:-:S03]  /*1340*/  ULEA.HI UR5, UR5, UR4, URZ, 0x6 ;  /* 0x0000000405057291 */ /* 0x000fc6000f8f303f */
[----:B------:R-:W-:Y:S01]  /*1350*/  UMOV UR4, URZ ;  /* 0x0000003f00047c82 */ /* 0x000fe20008000000 */
[----:B------:R-:W-:-:S03]  /*1360*/  USHF.R.S32.HI UR12, URZ, 0x6, UR5 ;  /* 0x000000063f0c7899 */ /* 0x000fc60008011405 */
[----:B------:R-:W-:-:S09]  /*1370*/  UMOV UR5, URZ ;  /* 0x0000003f00057c82 */ /* 0x000fd20008000000 */
.L_x_224:
[----:B0-----:R-:W0:Y:S01]  /*1380*/  S2R R0, SR_TID.X ;  /* 0x0000000000007919 */ /* 0x001e220000002100 */
[----:B------:R-:W-:Y:S01]  /*1390*/  UISETP.LT.AND UP0, UPT, URZ, UR12, UPT ;  /* 0x0000000c3f00728c */ /* 0x000fe2000bf01270 */
[----:B------:R-:W-:Y:S02]  /*13a0*/  CS2R R228, SRZ ;  /* 0x0000000000e47805 */ /* 0x000fe4000001ff00 */
[----:B------:R-:W-:Y:S01]  /*13b0*/  CS2R R226, SRZ ;  /* 0x0000000000e27805 */ /* 0x000fe2000001ff00 */
[----:B------:R-:W-:Y:S01]  /*13c0*/  STL [R1+0x70], RZ ;  /* 0x000070ff01007387 */ /* 0x000fe20000100800 */
[----:B------:R-:W-:Y:S01]  /*13d0*/  USEL UR6, URZ, UR12, UP0 ;  /* 0x0000000c3f067287 */ /* 0x000fe20008000000 */
[----:B------:R-:W-:Y:S02]  /*13e0*/  CS2R R224, SRZ ;  /* 0x0000000000e07805 */ /* 0x000fe4000001ff00 */
[----:B------:R-:W-:Y:S01]  /*13f0*/  CS2R R222, SRZ ;  /* 0x0000000000de7805 */ /* 0x000fe2000001ff00 */
[----:B------:R-:W-:Y:S01]  /*1400*/  STL [R1+0x6c], RZ ;  /* 0x00006cff01007387 */ /* 0x000fe20000100800 */
[----:B------:R-:W-:Y:S01]  /*1410*/  UIADD3 UR7, UR12, -UR6, URZ ;  /* 0x800000060c077290 */ /* 0x000fe2000fffe03f */
[----:B------:R-:W-:-:S02]  /*1420*/  CS2R R220, SRZ ;  /* 0x0000000000dc7805 */ /* 0x000fc4000001ff00 */
[----:B------:R-:W-:Y:S01]  /*1430*/  CS2R R218, SRZ ;  /* 0x0000000000da7805 */ /* 0x000fe2000001ff00 */
[----:B------:R-:W-:Y:S01]  /*1440*/  STL [R1+0x68], RZ ;  /* 0x000068ff01007387 */ /* 0x000fe20000100800 */
[----:B------:R-:W-:Y:S01]  /*1450*/  UISETP.GE.AND UP0, UPT, UR7, 0x1, UPT ;  /* 0x000000010700788c */ /* 0x000fe2000bf06270 */
[----:B------:R-:W-:Y:S01]  /*1460*/  CS2R R216, SRZ ;  /* 0x0000000000d87805 */ /* 0x000fe2000001ff00 */
[----:B------:R-:W-:Y:S01]  /*1470*/  UMOV UR6, URZ ;  /* 0x0000003f00067c82 */ /* 0x000fe20008000000 */
[----:B------:R-:W-:Y:S01]  /*1480*/  STL [R1+0x64], RZ ;  /* 0x000064ff01007387 */ /* 0x000fe20000100800 */
[----:B------:R-:W-:Y:S02]  /*1490*/  CS2R R214, SRZ ;  /* 0x0000000000d67805 */ /* 0x000fe4000001ff00 */
[----:B------:R-:W-:Y:S02]  /*14a0*/  CS2R R212, SRZ ;  /* 0x0000000000d47805 */ /* 0x000fe4000001ff00 */
[----:B------:R-:W-:Y:S01]  /*14b0*/  PLOP3.LUT P1, PT, PT, PT, UP0, 0x80, 0x0 ;  /* 0x000000000000781c */ /* 0x000fe20003f2f008 */
[----:B------:R-:W-:Y:S01]  /*14c0*/  STL [R1+0x60], RZ ;  /* 0x000060ff01007387 */ /* 0x000fe20000100800 */
[----:B------:R-:W-:-:S02]  /*14d0*/  CS2R R210, SRZ ;  /* 0x0000000000d27805 */ /* 0x000fc4000001ff00 */
[----:B------:R-:W-:Y:S02]  /*14e0*/  CS2R R208, SRZ ;  /* 0x0000000000d07805 */ /* 0x000fe4000001ff00 */
[----:B------:R-:W-:Y:S01]  /*14f0*/  CS2R R206, SRZ ;  /* 0x0000000000ce7805 */ /* 0x000fe2000001ff00 */
[----:B------:R-:W-:Y:S01]  /*1500*/  STL [R1+0x5c], RZ ;  /* 0x00005cff01007387 */ /* 0x000fe20000100800 */
[----:B------:R-:W-:Y:S02]  /*1510*/  CS2R R204, SRZ ;  /* 0x0000000000cc7805 */ /* 0x000fe4000001ff00 */
[----:B------:R-:W-:Y:S02]  /*1520*/  CS2R R202, SRZ ;  /* 0x0000000000ca7805 */ /* 0x000fe4000001ff00 */
[----:B------:R-:W-:Y:S01]  /*1530*/  CS2R R200, SRZ ;  /* 0x0000000000c87805 */ /* 0x000fe2000001ff00 */
[----:B------:R-:W-:Y:S01]  /*1540*/  STL [R1+0x58], RZ ;  /* 0x000058ff01007387 */ /* 0x000fe20000100800 */
[----:B------:R-:W-:-:S02]  /*1550*/  CS2R R198, SRZ ;  /* 0x0000000000c67805 */ /* 0x000fc4000001ff00 */
[----:B------:R-:W-:Y:S02]  /*1560*/  CS2R R196, SRZ ;  /* 0x0000000000c47805 */ /* 0x000fe4000001ff00 */
[----:B------:R-:W-:Y:S01]  /*1570*/  CS2R R194, SRZ ;  /* 0x0000000000c27805 */ /* 0x000fe2000001ff00 */
[----:B------:R-:W-:Y:S01]  /*1580*/  STL [R1+0x54], RZ ;  /* 0x000054ff01007387 */ /* 0x000fe20000100800 */
[----:B0-----:R-:W-:Y:S02]  /*1590*/  LOP3.LUT R0, R0, 0x80, RZ, 0xc0, !PT ;  /* 0x0000008000007812 */ /* 0x001fe400078ec0ff */
[----:B------:R-:W-:Y:S02]  /*15a0*/  CS2R R192, SRZ ;  /* 0x0000000000c07805 */ /* 0x000fe4000001ff00 */
[----:B------:R-:W-:Y:S01]  /*15b0*/  CS2R R190, SRZ ;  /* 0x0000000000be7805 */ /* 0x000fe2000001ff00 */
[----:B------:R-:W-:Y:S01]  /*15c0*/  STL [R1+0x50], RZ ;  /* 0x000050ff01007387 */ /* 0x000fe20000100800 */
[----:B------:R-:W-:-:S02]  /*15d0*/  SHF.R.U32.HI R0, RZ, 0x7, R0 ;  /* 0x00000007ff007819 */ /* 0x000fc40000011600 */
        /* <DEDUP_REMOVED lines=23> */
[----:B------:R-:W-:Y:S01]  /*1750*/  CS2R R154, SRZ ;  /* 0x00000000009a7805 */ /* 0x000fe2000001ff00 */
[----:B------:R-:W-:Y:S01]  /*1760*/  IMAD.MOV.U32 R153, RZ, RZ, RZ ;  /* 0x000000ffff997224 */ /* 0x000fe200078e00ff */
[----:B-1----:R-:W-:Y:S01]  /*1770*/  CS2R R22, SRZ ;  /* 0x0000000000167805 */ /* 0x002fe2000001ff00 */
        /* <DEDUP_REMOVED lines=9> */
[----:B--2---:R-:W-:-:S02]  /*1810*/  CS2R R8, SRZ ;  /* 0x0000000000087805 */ /* 0x004fc4000001ff00 */
[----:B------:R-:W-:Y:S02]  /*1820*/  CS2R R6, SRZ ;  /* 0x0000000000067805 */ /* 0x000fe4000001ff00 */
[----:B------:R-:W-:Y:S01]  /*1830*/  CS2R R4, SRZ ;  /* 0x0000000000047805 */ /* 0x000fe2000001ff00 */
[----:B------:R-:W-:Y:S01]  /*1840*/  STL [R1+0x28], RZ ;  /* 0x000028ff01007387 */ /* 0x000fe20000100800 */
[----:B---3--:R-:W-:Y:S02]  /*1850*/  CS2R R2, SRZ ;  /* 0x0000000000027805 */ /* 0x008fe4000001ff00 */
        /* <DEDUP_REMOVED lines=10> */
[----:B------:R-:W0:Y:S01]  /*1900*/  SHFL.IDX PT, R0, R0, RZ, 0x1f ;  /* 0x00001fff00007589 */ /* 0x000e2200000e0000 */
[----:B------:R-:W-:-:S02]  /*1910*/  CS2R R40, SRZ ;  /* 0x0000000000287805 */ /* 0x000fc4000001ff00 */
[----:B------:R-:W-:Y:S02]  /*1920*/  CS2R R42, SRZ ;  /* 0x00000000002a7805 */ /* 0x000fe4000001ff00 */
[----:B------:R-:W-:Y:S01]  /*1930*/  CS2R R44, SRZ ;  /* 0x00000000002c7805 */ /* 0x000fe2000001ff00 */
[----:B------:R1:W-:Y:S01]  /*1940*/  STL [R1+0x1c], RZ ;  /* 0x00001cff01007387 */ /* 0x0003e20000100800 */
[----:B------:R-:W-:Y:S02]  /*1950*/  CS2R R46, SRZ ;  /* 0x00000000002e7805 */ /* 0x000fe4000001ff00 */
[----:B------:R-:W-:Y:S02]  /*1960*/  CS2R R48, SRZ ;  /* 0x0000000000307805 */ /* 0x000fe4000001ff00 */
[----:B------:R-:W-:Y:S01]  /*1970*/  CS2R R50, SRZ ;  /* 0x0000000000327805 */ /* 0x000fe2000001ff00 */
[----:B------:R1:W-:Y:S01]  /*1980*/  STL [R1+0x18], RZ ;  /* 0x000018ff01007387 */ /* 0x0003e20000100800 */
        /* <DEDUP_REMOVED lines=16> */
[----:B0-----:R-:W-:-:S02]  /*1a90*/  R2UR UR8, R0 ;  /* 0x00000000000872ca */ /* 0x001fc400000e0000 */
[----:B------:R-:W-:Y:S02]  /*1aa0*/  CS2R R76, SRZ ;  /* 0x00000000004c7805 */ /* 0x000fe4000001ff00 */
[----:B------:R-:W-:Y:S01]  /*1ab0*/  CS2R R78, SRZ ;  /* 0x00000000004e7805 */ /* 0x000fe2000001ff00 */
[----:B------:R1:W-:Y:S01]  /*1ac0*/  STL [R1+0x4], RZ ;  /* 0x000004ff01007387 */ /* 0x0003e20000100800 */
[----:B------:R-:W-:Y:S02]  /*1ad0*/  CS2R R80, SRZ ;  /* 0x0000000000507805 */ /* 0x000fe4000001ff00 */
[----:B------:R-:W-:Y:S02]  /*1ae0*/  CS2R R82, SRZ ;  /* 0x0000000000527805 */ /* 0x000fe4000001ff00 */
[----:B------:R-:W-:Y:S01]  /*1af0*/  CS2R R84, SRZ ;  /* 0x0000000000547805 */ /* 0x000fe2000001ff00 */
[----:B------:R1:W-:Y:S01]  /*1b00*/  STL [R1], RZ ;  /* 0x000000ff01007387 */ /* 0x0003e20000100800 */
[----:B------:R-:W-:-:S02]  /*1b10*/  CS2R R86, SRZ ;  /* 0x0000000000567805 */ /* 0x000fc4000001ff00 */
[----:B------:R-:W-:Y:S02]  /*1b20*/  CS2R R88, SRZ ;  /* 0x0000000000587805 */ /* 0x000fe4000001ff00 */
[----:B------:R-:W-:Y:S02]  /*1b30*/  CS2R R90, SRZ ;  /* 0x00000000005a7805 */ /* 0x000fe4000001ff00 */
[----:B------:R-:W-:Y:S02]  /*1b40*/  CS2R R92, SRZ ;  /* 0x00000000005c7805 */ /* 0x000fe4000001ff00 */
[----:B------:R-:W-:Y:S02]  /*1b50*/  CS2R R94, SRZ ;  /* 0x00000000005e7805 */ /* 0x000fe4000001ff00 */
[----:B------:R-:W-:Y:S02]  /*1b60*/  CS2R R96, SRZ ;  /* 0x0000000000607805 */ /* 0x000fe4000001ff00 */
        /* <DEDUP_REMOVED lines=26> */
[----:B------:R-:W-:Y:S01]  /*1d10*/  CS2R R150, SRZ ;  /* 0x0000000000967805 */ /* 0x000fe2000001ff00 */
[----:B-1----:R-:W-:Y:S06]  /*1d20*/  @!P1 BRA `(.L_x_18) ;  /* 0x0000001400009947 */ /* 0x002fec0003800000 */
[----:B------:R-:W0:Y:S01]  /*1d30*/  S2UR UR10, SR_CgaCtaId ;  /* 0x00000000000a79c3 */ /* 0x000e220000008800 */
[----:B------:R-:W-:Y:S01]  /*1d40*/  ULEA.HI UR6, UR8, UR8, URZ, 0x1 ;  /* 0x0000000808067291 */ /* 0x000fe2000f8f083f */
[----:B------:R-:W-:Y:S01]  /*1d50*/  IMAD.MOV.U32 R229, RZ, RZ, RZ ;  /* 0x000000ffffe57224 */ /* 0x000fe200078e00ff */
[----:B------:R-:W-:Y:S01]  /*1d60*/  UMOV UR9, 0x400 ;  /* 0x0000040000097882 */ /* 0x000fe20000000000 */
[----:B------:R-:W-:Y:S01]  /*1d70*/  IMAD.U32 R0, RZ, RZ, UR4 ;  /* 0x00000004ff007e24 */ /* 0x000fe2000f8e00ff */
[----:B------:R-:W-:Y:S01]  /*1d80*/  ULOP3.LUT UR6, UR6, 0x1ffffe, URZ, 0xc0, !UPT ;  /* 0x001ffffe06067892 */ /* 0x000fe2000f8ec03f */
[----:B------:R-:W-:Y:S01]  /*1d90*/  UMOV UR14, UR7 ;  /* 0x00000007000e7c82 */ /* 0x000fe20008000000 */
[----:B------:R-:W-:Y:S02]  /*1da0*/  UPLOP3.LUT UP0, UPT, UPT, UPT, UPT, 0x40, 0x0 ;  /* 0x000000000000789c */ /* 0x000fe40003f0e870 */
[----:B------:R-:W-:Y:S01]  /*1db0*/  UIADD3 UR6, UR8, -UR6, URZ ;  /* 0x8000000608067290 */ /* 0x000fe2000fffe03f */
[----:B------:R-:W-:Y:S01]  /*1dc0*/  UMOV UR16, UR5 ;  /* 0x0000000500107c82 */ /* 0x000fe20008000000 */
[----:B------:R-:W-:Y:S01]  /*1dd0*/  UMOV UR17, UR5 ;  /* 0x0000000500117c82 */ /* 0x000fe20008000000 */
[----:B------:R-:W-:Y:S01]  /*1de0*/  UMOV UR7, URZ ;  /* 0x0000003f00077c82 */ /* 0x000fe20008000000 */
[----:B------:R-:W-:Y:S01]  /*1df0*/  ULDC UR25, c[0x0][0x644] ;  /* 0x0001910000197ab9 */ /* 0x000fe20000000800 */
[----:B0-----:R-:W-:-:S04]  /*1e00*/  ULEA UR9, UR10, UR9, 0x18 ;  /* 0x000000090a097291 */ /* 0x001fc8000f8ec03f */
[----:B------:R-:W-:-:S04]  /*1e10*/  ULEA UR6, UR6, UR9, 0xb ;  /* 0x0000000906067291 */ /* 0x000fc8000f8e583f */
[----:B------:R-:W-:-:S04]  /*1e20*/  UIADD3 UR6, UR6, 0x180, URZ ;  /* 0x0000018006067890 */ /* 0x000fc8000fffe03f */
[----:B------:R-:W-:-:S03]  /*1e30*/  USHF.R.U32.HI UR8, URZ, 0x4, UR6 ;  /* 0x000000043f087899 */ /* 0x000fc60008011606 */
[----:B------:R-:W-:Y:S01]  /*1e40*/  UMOV UR6, URZ ;  /* 0x0000003f00067c82 */ /* 0x000fe20008000000 */
[----:B------:R-:W-:-:S12]  /*1e50*/  ULOP3.LUT UR15, UR8, 0x3fff, URZ, 0xc0, !UPT ;  /* 0x00003fff080f7892 */ /* 0x000fd8000f8ec03f */
.L_x_26:
[----:B------:R-:W-:-:S06]  /*1e60*/  UISETP.NE.AND UP1, UPT, UR22, 0x3, UPT ;  /* 0x000000031600788c */ /* 0x000fcc000bf25270 */
[----:B------:R-:W-:-:S13]  /*1e70*/  PLOP3.LUT P2, PT, PT, PT, UP1, 0x80, 0x0 ;  /* 0x000000000000781c */ /* 0x000fda0003f4f018 */
[----:B0-----:R-:W-:Y:S05]  /*1e80*/  @!P2 BRA `(.L_x_19) ;  /* 0x000000000004a947 */ /* 0x001fea0003800000 */
[----:B------:R-:W-:Y:S01]  /*1e90*/  BPT.TRAP 0x1 ;  /* 0x000000040000795c */ /* 0x000fe20000300000 */
.L_x_19:
[----:B------:R-:W0:Y:S01]  /*1ea0*/  S2UR UR9, SR_CgaCtaId ;  /* 0x00000000000979c3 */ /* 0x000e220000008800 */
[----:B------:R-:W-:Y:S01]  /*1eb0*/  UMOV UR8, 0x400 ;  /* 0x0000040000087882 */ /* 0x000fe20000000000 */
[----:B------:R-:W-:Y:S01]  /*1ec0*/  SHF.L.U32 R152, R0, 0x1f, RZ ;  /* 0x0000001f00987819 */ /* 0x000fe200000006ff */
[----:B0-----:R-:W-:-:S04]  /*1ed0*/  ULEA UR24, UR9, UR8, 0x18 ;  /* 0x0000000809187291 */ /* 0x001fc8000f8ec03f */
[----:B------:R-:W-:-:S09]  /*1ee0*/  ULEA UR8, UR16, UR24, 0x3 ;  /* 0x0000001810087291 */ /* 0x000fd2000f8e183f */
[----:B------:R0:W1:Y:S01]  /*1ef0*/  SYNCS.PHASECHK.TRANS64.TRYWAIT P1, [UR8], R152 ;  /* 0x00000098ff0075a7 */ /* 0x0000620008020148 */
[----:B------:R-:W-:Y:S05]  /*1f00*/  @!P2 BRA `(.L_x_20) ;  /* 0x000000000004a947 */ /* 0x000fea0003800000 */
[----:B------:R-:W-:Y:S01]  /*1f10*/  BPT.TRAP 0x1 ;  /* 0x000000040000795c */ /* 0x000fe20000300000 */
.L_x_20:
[----:B-1----:R-:W-:Y:S05]  /*1f20*/  @P1 BRA `(.L_x_21) ;  /* 0x0000000000081947 */ /* 0x002fea0003800000 */
[----:B------:R-:W1:Y:S02]  /*1f30*/  SYNCS.PHASECHK.TRANS64.TRYWAIT P1, [UR8], R152 ;  /* 0x00000098ff0075a7 */ /* 0x000e640008020148 */
[----:B-1----:R-:W-:Y:S05]  /*1f40*/  @!P1 BRA `(.L_x_22) ;  /* 0x000000fc00209947 */ /* 0x002fea0003800000 */
.L_x_21:
[----:B------:R-:W-:Y:S04]  /*1f50*/  STL [R1+0x90], R2 ;  /* 0x0000900201007387 */ /* 0x000fe80000100800 */
[----:B-----5:R1:W-:Y:S02]  /*1f60*/  STL [R1+0x8c], R0 ;  /* 0x00008c0001007387 */ /* 0x0203e40000100800 */
[----:B-1----:R-:W0:Y:S02]  /*1f70*/  S2R R0, SR_TID.X ;  /* 0x0000000000007919 */ /* 0x002e240000002100 */
[C---:B0-----:R-:W-:Y:S01]  /*1f80*/  SHF.L.U32 R152, R0.reuse, 0x5, RZ ;  /* 0x0000000500987819 */ /* 0x041fe200000006ff */
[----:B------:R-:W-:-:S03]  /*1f90*/  IMAD.SHL.U32 R2, R0, 0x200, RZ ;  /* 0x0000020000027824 */ /* 0x000fc600078e00ff */
[----:B------:R-:W-:Y:S01]  /*1fa0*/  LOP3.LUT R152, R152, 0x1c00, RZ, 0xc0, !PT ;  /* 0x00001c0098987812 */ /* 0x000fe200078ec0ff */
[----:B------:R-:W-:-:S03]  /*1fb0*/  IMAD.SHL.U32 R0, R0, 0x10, RZ ;  /* 0x0000001000007824 */ /* 0x000fc600078e00ff */
[----:B------:R-:W-:Y:S02]  /*1fc0*/  LOP3.LUT R152, R152, 0x200, R2, 0xf8, !PT ;  /* 0x0000020098987812 */ /* 0x000fe400078ef802 */
[----:B------:R0:W5:Y:S02]  /*1fd0*/  LDL.LU R2, [R1+0x90] ;  /* 0x0000900001027983 */ /* 0x0001640000300800 */
[----:B------:R-:W-:-:S04]  /*1fe0*/  LOP3.LUT R152, R152, 0x1c0, R0, 0xf8, !PT ;  /* 0x000001c098987812 */ /* 0x000fc800078ef800 */
[----:B------:R-:W-:Y:S02]  /*1ff0*/  LOP3.LUT R152, R152, 0x20, R0, 0xf8, !PT ;  /* 0x0000002098987812 */ /* 0x000fe400078ef800 */
[----:B------:R0:W5:Y:S01]  /*2000*/  LDL.LU R0, [R1+0x8c] ;  /* 0x00008c0001007983 */ /* 0x0001620000300800 */
[----:B------:R-:W-:Y:S02]  /*2010*/  USHF.L.U32 UR8, UR16, 0xa, URZ ;  /* 0x0000000a10087899 */ /* 0x000fe4000800063f */
[----:B------:R-:W-:Y:S02]  /*2020*/  UIADD3 UR9, UR24, 0xa180, URZ ;  /* 0x0000a18018097890 */ /* 0x000fe4000fffe03f */
[----:B------:R-:W-:Y:S02]  /*2030*/  USEL UR7, UR7, URZ, !UP0 ;  /* 0x0000003f07077287 */ /* 0x000fe4000c000000 */
[----:B------:R-:W-:Y:S01]  /*2040*/  LEA.HI R152, R152, UR8, RZ, 0x1d ;  /* 0x0000000898987c11 */ /* 0x000fe2000f8fe8ff */
[----:B------:R-:W-:-:S02]  /*2050*/  USHF.R.U32.HI UR9, URZ, 0x4, UR9 ;  /* 0x000000043f097899 */ /* 0x000fc40008011609 */
[----:B------:R-:W-:Y:S02]  /*2060*/  ULOP3.LUT UR10, UR15, 0x10000, URZ, 0xfc, !UPT ;  /* 0x000100000f0a7892 */ /* 0x000fe4000f8efc3f */
[----:B------:R-:W-:Y:S01]  /*2070*/  ULOP3.LUT UR9, UR9, 0x3fff, URZ, 0xc0, !UPT ;  /* 0x00003fff09097892 */ /* 0x000fe2000f8ec03f */
[----:B------:R-:W1:Y:S01]  /*2080*/  LDS R152, [R152+UR24+0x32180] ;  /* 0x0321801898987984 */ /* 0x000e620008000800 */
[----:B------:R-:W-:Y:S02]  /*2090*/  UISETP.NE.U32.AND UP0, UPT, UR7, URZ, UPT ;  /* 0x0000003f0700728c */ /* 0x000fe4000bf05070 */
[----:B------:R-:W-:Y:S02]  /*20a0*/  ULOP3.LUT UR9, UR9, 0x10000, URZ, 0xfc, !UPT ;  /* 0x0001000009097892 */ /* 0x000fe4000f8efc3f */
[----:B------:R-:W-:Y:S02]  /*20b0*/  ULEA UR7, UR16, UR10, 0x8 ;  /* 0x0000000a10077291 */ /* 0x000fe4000f8e403f */
[----:B------:R-:W-:Y:S01]  /*20c0*/  UIADD3 UR10, UR8, UR9, URZ ;  /* 0x00000009080a7290 */ /* 0x000fe2000fffe03f */
[----:B------:R-:W-:-:S02]  /*20d0*/  UMOV UR11, 0x80000020 ;  /* 0x80000020000b7882 */ /* 0x000fc40000000000 */
[----:B------:R-:W-:Y:S01]  /*20e0*/  UMOV UR9, 0xc0000010 ;  /* 0xc000001000097882 */ /* 0x000fe20000000000 */
[----:B------:R-:W-:Y:S01]  /*20f0*/  UIADD3 UR6, UR6, 0x1, URZ ;  /* 0x0000000106067890 */ /* 0x000fe2000fffe03f */
[----:B------:R-:W-:Y:S01]  /*2100*/  UMOV UR8, UR7 ;  /* 0x0000000700087c82 */ /* 0x000fe20008000000 */
[----:B-1----:R-:W-:-:S06]  /*2110*/  WARPGROUP.ARRIVE ;  /* 0x00000000000079c5 */ /* 0x002fcc0000000000 */
[----:B------:R-:W-:Y:S01]  /*2120*/  QGMMA.SP.64x256x64.F32.E4M3.E4M3 R24, gdesc[UR8], R24, UP0, R152, gsb0 ;  /* 0x07e09800081879f3 */ /* 0x000fe2000b800a18 */
[----:B------:R-:W-:-:S04]  /*2130*/  UISETP.NE.AND UP0, UPT, UR6, UR25, UPT ;  /* 0x000000190600728c */ /* 0x000fc8000bf05270 */
[----:B------:R-:W-:-:S04]  /*2140*/  USEL UR7, URZ, 0x1, UP0 ;  /* 0x000000013f077887 */ /* 0x000fc80008000000 */
[----:B------:R-:W-:-:S06]  /*2150*/  UISETP.NE.AND UP0, UPT, UR7, URZ, UPT ;  /* 0x0000003f0700728c */ /* 0x000fcc000bf05270 */
[----:B------:R-:W-:Y:S01]  /*2160*/  PLOP3.LUT P1, PT, PT, PT, UP0, 0x80, 0x0 ;  /* 0x000000000000781c */ /* 0x000fe20003f2f008 */
[----:B------:R-:W-:-:S12]  /*2170*/  WARPGROUP.DEPBAR.LE gsb0, 0x0 ;  /* 0x00008000000079c5 */ /* 0x000fd80000010000 */
[----:B0-----:R-:W-:Y:S05]  /*2180*/  @!P1 BRA `(.L_x_23) ;  /* 0x0000000c00789947 */ /* 0x001fea0003800000 */
[----:B-----5:R-:W-:Y:S01]  /*2190*/  FADD R2, R24, R2 ;  /* 0x0000000218027221 */ /* 0x020fe20000000000 */
[----:B------:R-:W-:-:S01]  /*21a0*/  FADD R3, R25, R3 ;  /* 0x0000000319037221 */ /* 0x000fc20000000000 */
[----:B------:R0:W-:Y:S01]  /*21b0*/  STL [R1+0x8c], R0 ;  /* 0x00008c0001007387 */ /* 0x0001e20000100800 */
[----:B------:R-:W-:-:S01]  /*21c0*/  FADD R4, R26, R4 ;  /* 0x000000041a047221 */ /* 0x000fc20000000000 */
[----:B------:R-:W-:Y:S01]  /*21d0*/  FADD R5, R27, R5 ;  /* 0x000000051b057221 */ /* 0x000fe20000000000 */
[----:B------:R-:W-:-:S01]  /*21e0*/  FADD R6, R28, R6 ;  /* 0x000000061c067221 */ /* 0x000fc20000000000 */
[----:B------:R-:W-:Y:S01]  /*21f0*/  FADD R7, R29, R7 ;  /* 0x000000071d077221 */ /* 0x000fe20000000000 */
[----:B0-----:R-:W2:Y:S04]  /*2200*/  LDL.LU R0, [R1+0x2c] ;  /* 0x00002c0001007983 */ /* 0x001ea80000300800 */
[----:B------:R0:W-:Y:S01]  /*2210*/  STL [R1+0x90], R2 ;  /* 0x0000900201007387 */ /* 0x0001e20000100800 */
[----:B------:R-:W-:-:S01]  /*2220*/  FADD R8, R30, R8 ;  /* 0x000000081e087221 */ /* 0x000fc20000000000 */
[----:B------:R-:W-:-:S02]  /*2230*/  FADD R9, R31, R9 ;  /* 0x000000091f097221 */ /* 0x000fc40000000000 */
[----:B0-----:R-:W3:Y:S04]  /*2240*/  LDL.LU R2, [R1+0x28] ;  /* 0x0000280001027983 */ /* 0x001ee80000300800 */
[----:B------:R0:W-:Y:S01]  /*2250*/  STL [R1+0x94], R3 ;  /* 0x0000940301007387 */ /* 0x0001e20000100800 */
[----:B------:R-:W-:-:S03]  /*2260*/  FADD R10, R32, R10 ;  /* 0x0000000a200a7221 */ /* 0x000fc60000000000 */
[----:B0-----:R-:W4:Y:S04]  /*2270*/  LDL.LU R3, [R1+0x24] ;  /* 0x0000240001037983 */ /* 0x001f280000300800 */
[----:B------:R0:W-:Y:S01]  /*2280*/  STL [R1+0x98], R4 ;  /* 0x0000980401007387 */ /* 0x0001e20000100800 */
[----:B------:R-:W-:-:S03]  /*2290*/  FADD R11, R33, R11 ;  /* 0x0000000b210b7221 */ /* 0x000fc60000000000 */
[----:B0-----:R-:W4:Y:S04]  /*22a0*/  LDL.LU R4, [R1+0x20] ;  /* 0x0000200001047983 */ /* 0x001f280000300800 */
[----:B------:R0:W-:Y:S01]  /*22b0*/  STL [R1+0x9c], R5 ;  /* 0x00009c0501007387 */ /* 0x0001e20000100800 */
[----:B------:R-:W-:-:S03]  /*22c0*/  FADD R12, R34, R12 ;  /* 0x0000000c220c7221 */ /* 0x000fc60000000000 */
[----:B0-----:R-:W4:Y:S04]  /*22d0*/  LDL.LU R5, [R1+0x1c] ;  /* 0x00001c0001057983 */ /* 0x001f280000300800 */
[----:B------:R0:W-:Y:S04]  /*22e0*/  STL [R1+0xa0], R6 ;  /* 0x0000a00601007387 */ /* 0x0001e80000100800 */
        /* <DEDUP_REMOVED lines=12> */
[----:B0-----:R-:W4:Y:S01]  /*23b0*/  LDL.LU R12, [R1] ;  /* 0x00000000010c7983 */ /* 0x001f220000300800 */
[----:B------:R-:W-:-:S01]  /*23c0*/  FADD R13, R35, R13 ;  /* 0x0000000d230d7221 */ /* 0x000fc20000000000 */
[----:B------:R-:W-:Y:S01]  /*23d0*/  FADD R14, R36, R14 ;  /* 0x0000000e240e7221 */ /* 0x000fe20000000000 */
[----:B------:R-:W-:-:S01]  /*23e0*/  FADD R15, R37, R15 ;  /* 0x0000000f250f7221 */ /* 0x000fc20000000000 */
[----:B------:R-:W-:Y:S01]  /*23f0*/  FADD R16, R38, R16 ;  /* 0x0000001026107221 */ /* 0x000fe20000000000 */
[----:B------:R-:W-:-:S01]  /*2400*/  FADD R17, R39, R17 ;  /* 0x0000001127117221 */ /* 0x000fc20000000000 */
[----:B------:R-:W-:Y:S01]  /*2410*/  STL [R1+0xbc], R13 ;  /* 0x0000bc0d01007387 */ /* 0x000fe20000100800 */
        /* <DEDUP_REMOVED lines=15> */
[----:B------:R0:W-:Y:S01]  /*2510*/  STL [R1+0xcc], R17 ;  /* 0x0000cc1101007387 */ /* 0x0001e20000100800 */
[----:B------:R-:W-:-:S01]  /*2520*/  FADD R159, R52, R159 ;  /* 0x0000009f349f7221 */ /* 0x000fc20000000000 */
[----:B------:R-:W-:Y:S01]  /*2530*/  FADD R160, R53, R160 ;  /* 0x000000a035a07221 */ /* 0x000fe20000000000 */
        /* <DEDUP_REMOVED lines=68> */
[----:B--2---:R-:W-:-:S01]  /*2980*/  FADD R0, R133, R0 ;  /* 0x0000000085007221 */ /* 0x004fc20000000000 */
[----:B---3--:R-:W-:Y:S01]  /*2990*/  FADD R2, R132, R2 ;  /* 0x0000000284027221 */ /* 0x008fe20000000000 */
[----:B----4-:R-:W-:-:S01]  /*29a0*/  FADD R3, R131, R3 ;  /* 0x0000000383037221 */ /* 0x010fc20000000000 */
        /* <DEDUP_REMOVED lines=8> */
[----:B------:R-:W-:-:S05]  /*2a30*/  FADD R12, R122, R12 ;  /* 0x0000000c7a0c7221 */ /* 0x000fca0000000000 */
[----:B------:R1:W-:Y:S04]  /*2a40*/  STL [R1], R12 ;  /* 0x0000000c01007387 */ /* 0x0003e80000100800 */
[----:B------:R2:W-:Y:S04]  /*2a50*/  STL [R1+0x4], R11 ;  /* 0x0000040b01007387 */ /* 0x0005e80000100800 */
[----:B------:R3:W-:Y:S04]  /*2a60*/  STL [R1+0x8], R10 ;  /* 0x0000080a01007387 */ /* 0x0007e80000100800 */
[----:B------:R4:W-:Y:S04]  /*2a70*/  STL [R1+0xc], R9 ;  /* 0x00000c0901007387 */ /* 0x0009e80000100800 */
[----:B------:R4:W-:Y:S04]  /*2a80*/  STL [R1+0x10], R8 ;  /* 0x0000100801007387 */ /* 0x0009e80000100800 */
[----:B------:R4:W-:Y:S04]  /*2a90*/  STL [R1+0x14], R7 ;  /* 0x0000140701007387 */ /* 0x0009e80000100800 */
[----:B------:R4:W-:Y:S04]  /*2aa0*/  STL [R1+0x18], R6 ;  /* 0x0000180601007387 */ /* 0x0009e80000100800 */
[----:B------:R4:W-:Y:S04]  /*2ab0*/  STL [R1+0x1c], R5 ;  /* 0x00001c0501007387 */ /* 0x0009e80000100800 */
[----:B------:R4:W-:Y:S04]  /*2ac0*/  STL [R1+0x20], R4 ;  /* 0x0000200401007387 */ /* 0x0009e80000100800 */
[----:B0-----:R-:W4:Y:S04]  /*2ad0*/  LDL.LU R17, [R1+0x30] ;  /* 0x0000300001117983 */ /* 0x001f280000300800 */
[----:B------:R0:W-:Y:S04]  /*2ae0*/  STL [R1+0x24], R3 ;  /* 0x0000240301007387 */ /* 0x0001e80000100800 */
[----:B------:R-:W4:Y:S04]  /*2af0*/  LDL.LU R16, [R1+0x34] ;  /* 0x0000340001107983 */ /* 0x000f280000300800 */
[----:B------:R0:W-:Y:S04]  /*2b00*/  STL [R1+0x28], R2 ;  /* 0x0000280201007387 */ /* 0x0001e80000100800 */
[----:B------:R-:W4:Y:S04]  /*2b10*/  LDL.LU R15, [R1+0x38] ;  /* 0x00003800010f7983 */ /* 0x000f280000300800 */
[----:B------:R0:W-:Y:S04]  /*2b20*/  STL [R1+0x2c], R0 ;  /* 0x00002c0001007387 */ /* 0x0001e80000100800 */
[----:B------:R-:W4:Y:S04]  /*2b30*/  LDL.LU R14, [R1+0x3c] ;  /* 0x00003c00010e7983 */ /* 0x000f280000300800 */
[----:B------:R-:W4:Y:S04]  /*2b40*/  LDL.LU R13, [R1+0x40] ;  /* 0x00004000010d7983 */ /* 0x000f280000300800 */
[----:B-1----:R-:W4:Y:S04]  /*2b50*/  LDL.LU R12, [R1+0x44] ;  /* 0x00004400010c7983 */ /* 0x002f280000300800 */
[----:B--2---:R-:W2:Y:S04]  /*2b60*/  LDL.LU R11, [R1+0x48] ;  /* 0x00004800010b7983 */ /* 0x004ea80000300800 */
[----:B---3--:R-:W3:Y:S04]  /*2b70*/  LDL.LU R10, [R1+0x4c] ;  /* 0x00004c00010a7983 */ /* 0x008ee80000300800 */
[----:B----4-:R-:W4:Y:S04]  /*2b80*/  LDL.LU R9, [R1+0x50] ;  /* 0x0000500001097983 */ /* 0x010f280000300800 */
[----:B------:R-:W4:Y:S04]  /*2b90*/  LDL.LU R8, [R1+0x54] ;  /* 0x0000540001087983 */ /* 0x000f280000300800 */
[----:B------:R-:W4:Y:S04]  /*2ba0*/  LDL.LU R7, [R1+0x58] ;  /* 0x0000580001077983 */ /* 0x000f280000300800 */
[----:B------:R-:W4:Y:S04]  /*2bb0*/  LDL.LU R6, [R1+0x5c] ;  /* 0x00005c0001067983 */ /* 0x000f280000300800 */
[----:B------:R-:W4:Y:S04]  /*2bc0*/  LDL.LU R5, [R1+0x60] ;  /* 0x0000600001057983 */ /* 0x000f280000300800 */
[----:B------:R-:W4:Y:S04]  /*2bd0*/  LDL.LU R4, [R1+0x64] ;  /* 0x0000640001047983 */ /* 0x000f280000300800 */
[----:B0-----:R-:W4:Y:S04]  /*2be0*/  LDL.LU R3, [R1+0x68] ;  /* 0x0000680001037983 */ /* 0x001f280000300800 */
[----:B------:R-:W4:Y:S04]  /*2bf0*/  LDL.LU R2, [R1+0x6c] ;  /* 0x00006c0001027983 */ /* 0x000f280000300800 */
[----:B------:R-:W4:Y:S01]  /*2c00*/  LDL.LU R0, [R1+0x70] ;  /* 0x0000700001007983 */ /* 0x000f220000300800 */
[----:B------:R-:W-:-:S05]  /*2c10*/  FADD R17, R134, R17 ;  /* 0x0000001186117221 */ /* 0x000fca0000000000 */
[----:B------:R0:W-:Y:S01]  /*2c20*/  STL [R1+0x30], R17 ;  /* 0x0000301101007387 */ /* 0x0001e20000100800 */
[----:B------:R-:W-:-:S03]  /*2c30*/  FADD R16, R135, R16 ;  /* 0x0000001087107221 */ /* 0x000fc60000000000 */
[----:B0-----:R0:W5:Y:S01]  /*2c40*/  LDL.LU R17, [R1+0xcc] ;  /* 0x0000cc0001117983 */ /* 0x0011620000300800 */
[----:B------:R-:W-:-:S03]  /*2c50*/  FADD R15, R136, R15 ;  /* 0x0000000f880f7221 */ /* 0x000fc60000000000 */
[----:B------:R1:W-:Y:S01]  /*2c60*/  STL [R1+0x34], R16 ;  /* 0x0000341001007387 */ /* 0x0003e20000100800 */
[----:B------:R-:W-:-:S01]  /*2c70*/  FADD R14, R137, R14 ;  /* 0x0000000e890e7221 */ /* 0x000fc20000000000 */
[----:B------:R-:W-:Y:S02]  /*2c80*/  FADD R13, R138, R13 ;  /* 0x0000000d8a0d7221 */ /* 0x000fe40000000000 */
[----:B-1----:R0:W5:Y:S01]  /*2c90*/  LDL.LU R16, [R1+0xc8] ;  /* 0x0000c80001107983 */ /* 0x0021620000300800 */
[----:B------:R-:W-:-:S03]  /*2ca0*/  FADD R12, R139, R12 ;  /* 0x0000000c8b0c7221 */ /* 0x000fc60000000000 */
[----:B------:R1:W-:Y:S01]  /*2cb0*/  STL [R1+0x38], R15 ;  /* 0x0000380f01007387 */ /* 0x0003e20000100800 */
[----:B--2---:R-:W-:-:S03]  /*2cc0*/  FADD R11, R140, R11 ;  /* 0x0000000b8c0b7221 */ /* 0x004fc60000000000 */
[----:B-1----:R0:W5:Y:S01]  /*2cd0*/  LDL.LU R15, [R1+0xc4] ;  /* 0x0000c400010f7983 */ /* 0x0021620000300800 */
[----:B---3--:R-:W-:-:S03]  /*2ce0*/  FADD R10, R141, R10 ;  /* 0x0000000a8d0a7221 */ /* 0x008fc60000000000 */
[----:B------:R1:W-:Y:S01]  /*2cf0*/  STL [R1+0x3c], R14 ;  /* 0x00003c0e01007387 */ /* 0x0003e20000100800 */
[----:B----4-:R-:W-:-:S01]  /*2d00*/  FADD R9, R142, R9 ;  /* 0x000000098e097221 */ /* 0x010fc20000000000 */
[----:B------:R-:W-:Y:S02]  /*2d10*/  FADD R8, R143, R8 ;  /* 0x000000088f087221 */ /* 0x000fe40000000000 */
[----:B-1----:R0:W5:Y:S04]  /*2d20*/  LDL.LU R14, [R1+0xc0] ;  /* 0x0000c000010e7983 */ /* 0x0021680000300800 */
[----:B------:R1:W-:Y:S01]  /*2d30*/  STL [R1+0x40], R13 ;  /* 0x0000400d01007387 */ /* 0x0003e20000100800 */
[----:B------:R-:W-:-:S01]  /*2d40*/  FADD R7, R144, R7 ;  /* 0x0000000790077221 */ /* 0x000fc20000000000 */
[----:B------:R-:W-:-:S02]  /*2d50*/  FADD R6, R145, R6 ;  /* 0x0000000691067221 */ /* 0x000fc40000000000 */
[----:B-1----:R0:W5:Y:S04]  /*2d60*/  LDL.LU R13, [R1+0xbc] ;  /* 0x0000bc00010d7983 */ /* 0x0021680000300800 */
[----:B------:R1:W-:Y:S01]  /*2d70*/  STL [R1+0x44], R12 ;  /* 0x0000440c01007387 */ /* 0x0003e20000100800 */
[----:B------:R-:W-:-:S03]  /*2d80*/  FADD R5, R146, R5 ;  /* 0x0000000592057221 */ /* 0x000fc60000000000 */
        /* <DEDUP_REMOVED lines=13> */
[----:B------:R1:W-:Y:S04]  /*2e60*/  STL [R1+0x58], R7 ;  /* 0x0000580701007387 */ /* 0x0003e80000100800 */
        /* <DEDUP_REMOVED lines=12> */
[----:B-1----:R0:W5:Y:S01]  /*2f30*/  LDL.LU R0, [R1+0x8c] ;  /* 0x00008c0001007983 */ /* 0x0021620000300800 */
[----:B------:R-:W-:-:S01]  /*2f40*/  FADD R229, R229, R151 ;  /* 0x00000097e5e57221 */ /* 0x000fc20000000000 */
[----:B------:R-:W-:-:S02]  /*2f50*/  WARPGROUP.DEPBAR.LE gsb0, 0x0 ;  /* 0x00008000000079c5 */ /* 0x000fc40000010000 */
[----:B------:R-:W-:-:S05]  /*2f60*/  UMOV UR6, URZ ;  /* 0x0000003f00067c82 */ /* 0x000fca0008000000 */
.L_x_23:
[----:B------:R-:W-:Y:S05]  /*2f70*/  @!P2 BRA `(.L_x_24) ;  /* 0x000000000004a947 */ /* 0x000fea0003800000 */
[----:B------:R-:W-:Y:S01]  /*2f80*/  BPT.TRAP 0x1 ;  /* 0x000000040000795c */ /* 0x000fe20000300000 */
.L_x_24:
[----:B-----5:R1:W-:Y:S04]  /*2f90*/  STL [R1+0x8c], R0 ;  /* 0x00008c0001007387 */ /* 0x0203e80000100800 */
[----:B-1----:R-:W2:Y:S01]  /*2fa0*/  LDL R0, [R1+0x74] ;  /* 0x0000740001007983 */ /* 0x002ea20000100800 */
[----:B------:R-:W-:-:S05]  /*2fb0*/  VOTEU.ANY UP1, P0 ;  /* 0x00000000003f7886 */ /* 0x000fca0000020100 */
[----:B------:R-:W-:-:S04]  /*2fc0*/  @UP1 ULEA UR7, UR17, UR24, 0x3 ;  /* 0x0000001811071291 */ /* 0x000fc8000f8e183f */
[----:B------:R-:W-:-:S06]  /*2fd0*/  @UP1 UIADD3 UR7, UR7, 0x50, URZ ;  /* 0x0000005007071890 */ /* 0x000fcc000fffe03f */
[----:B------:R-:W-:Y:S01]  /*2fe0*/  IMAD.U32 R152, RZ, RZ, UR7 ;  /* 0x00000007ff987e24 */ /* 0x000fe2000f8e00ff */
[----:B------:R-:W-:-:S04]  /*2ff0*/  UISETP.GT.U32.AND UP1, UPT, UR13, 0x1, UPT ;  /* 0x000000010d00788c */ /* 0x000fc8000bf24070 */
[----:B--2---:R-:W-:Y:S02]  /*3000*/  @P0 PRMT R152, R0, 0x654, R152 ;  /* 0x0000065400980816 */ /* 0x004fe40000000098 */
[----:B------:R1:W5:Y:S01]  /*3010*/  LDL.LU R0, [R1+0x8c] ;  /* 0x00008c0001007983 */ /* 0x0003620000300800 */
[----:B------:R-:W-:Y:S01]  /*3020*/  PLOP3.LUT P1, PT, PT, PT, UP1, 0x80, 0x0 ;  /* 0x000000000000781c */ /* 0x000fe20003f2f018 */
[----:B------:R1:W-:-:S12]  /*3030*/  @P0 SYNCS.ARRIVE.TRANS64.RED.A1T0 RZ, [R152+URZ], RZ ;  /* 0x000000ff98ff09a7 */ /* 0x0003d8000810043f */
[----:B-1----:R-:W-:Y:S05]  /*3040*/  @P1 BRA `(.L_x_25) ;  /* 0x0000000000041947 */ /* 0x002fea0003800000 */
[----:B------:R-:W-:Y:S01]  /*3050*/  BPT.TRAP 0x1 ;  /* 0x000000040000795c */ /* 0x000fe20000300000 */
.L_x_25:
[----:B------:R-:W-:Y:S02]  /*3060*/  UISETP.GT.AND UP3, UPT, UR14, 0x1, UPT ;  /* 0x000000010e00788c */ /* 0x000fe4000bf64270 */
[----:B------:R-:W-:Y:S02]  /*3070*/  UIADD3 UR16, UR16, 0x1, URZ ;  /* 0x0000000110107890 */ /* 0x000fe4000fffe03f */
[----:B------:R-:W-:Y:S02]  /*3080*/  UIADD3 UR17, UR17, 0x1, URZ ;  /* 0x0000000111117890 */ /* 0x000fe4000fffe03f */
[----:B------:R-:W-:Y:S01]  /*3090*/  PLOP3.LUT P1, PT, PT, PT, UP3, 0x80, 0x0 ;  /* 0x000000000000781c */ /* 0x000fe20003f2f038 */
[----:B------:R-:W-:Y:S02]  /*30a0*/  UISETP.NE.AND UP1, UPT, UR16, 0xa, UPT ;  /* 0x0000000a1000788c */ /* 0x000fe4000bf25270 */
[----:B------:R-:W-:Y:S02]  /*30b0*/  UISETP.NE.AND UP2, UPT, UR17, 0xa, UPT ;  /* 0x0000000a1100788c */ /* 0x000fe4000bf45270 */
[----:B------:R-:W-:-:S02]  /*30c0*/  USEL UR7, URZ, 0x1, UP1 ;  /* 0x000000013f077887 */ /* 0x000fc40008800000 */
[----:B------:R-:W-:Y:S02]  /*30d0*/  UIADD3 UR14, UR14, -0x1, URZ ;  /* 0xffffffff0e0e7890 */ /* 0x000fe4000fffe03f */
[----:B------:R-:W-:Y:S02]  /*30e0*/  USEL UR16, UR16, URZ, UP1 ;  /* 0x0000003f10107287 */ /* 0x000fe40008800000 */
[----:B-----5:R-:W-:Y:S01]  /*30f0*/  LOP3.LUT R0, R0, UR7, RZ, 0x3c, !PT ;  /* 0x0000000700007c12 */ /* 0x020fe2000f8e3cff */
[----:B------:R-:W-:Y:S01]  /*3100*/  USEL UR17, UR17, URZ, UP2 ;  /* 0x0000003f11117287 */ /* 0x000fe20009000000 */
[----:B------:R-:W-:Y:S01]  /*3110*/  UMOV UR7, 0x1 ;  /* 0x0000000100077882 */ /* 0x000fe20000000000 */
[----:B------:R-:W-:Y:S10]  /*3120*/  @P1 BRA `(.L_x_26) ;  /* 0xffffffec004c1947 */ /* 0x000ff4000383ffff */
.L_x_18:
[----:B------:R-:W-:Y:S04]  /*3130*/  STL [R1+0x84], R229 ;  /* 0x000084e501007387 */ /* 0x000fe80000100800 */
[----:B------:R-:W2:Y:S04]  /*3140*/  LDL.LU R0, [R1+0x70] ;  /* 0x0000700001007983 */ /* 0x000ea80000300800 */
[----:B--2---:R1:W-:Y:S04]  /*3150*/  STL [R1+0x70], R0 ;  /* 0x0000700001007387 */ /* 0x0043e80000100800 */
[----:B-1----:R-:W2:Y:S04]  /*3160*/  LDL.LU R0, [R1+0x6c] ;  /* 0x00006c0001007983 */ /* 0x002ea80000300800 */
        /* <DEDUP_REMOVED lines=48> */
[----:B------:R1:W5:Y:S01]  /*3470*/  LDL.LU R229, [R1+0x8] ;  /* 0x0000080001e57983 */ /* 0x0003620000300800 */
[----:B------:R-:W-:-:S04]  /*3480*/  UISETP.NE.AND UP0, UPT, UR6, URZ, UPT ;  /* 0x0000003f0600728c */ /* 0x000fc8000bf05270 */
[----:B------:R-:W-:-:S06]  /*3490*/  USEL UR6, URZ, 0x1, !UP0 ;  /* 0x000000013f067887 */ /* 0x000fcc000c000000 */
[----:B------:R-:W-:Y:S01]  /*34a0*/  ISETP.NE.AND P1, PT, RZ, UR6, PT ;  /* 0x00000006ff007c0c */ /* 0x000fe2000bf25270 */
[----:B--2---:R2:W-:Y:S04]  /*34b0*/  STL [R1+0xc], R0 ;  /* 0x00000c0001007387 */ /* 0x0045e80000100800 */
[----:B------:R1:W5:Y:S04]  /*34c0*/  LDL.LU R152, [R1+0x4] ;  /* 0x0000040001987983 */ /* 0x0003680000300800 */
[----:B--2---:R1:W5:Y:S04]  /*34d0*/  LDL.LU R0, [R1] ;  /* 0x0000000001007983 */ /* 0x0043680000300800 */
[----:B------:R-:W-:Y:S05]  /*34e0*/  @!P1 BRA `(.L_x_27) ;  /* 0x0000000c00b49947 */ /* 0x000fea0003800000 */
[----:B------:R-:W-:-:S05]  /*34f0*/  FADD R2, R24, R2 ;  /* 0x0000000218027221 */ /* 0x000fca0000000000 */
[----:B------:R2:W-:Y:S04]  /*3500*/  STL [R1+0x8c], R2 ;  /* 0x00008c0201007387 */ /* 0x0005e80000100800 */
[----:B--2---:R-:W2:Y:S04]  /*3510*/  LDL.LU R2, [R1+0x84] ;  /* 0x0000840001027983 */ /* 0x004ea80000300800 */
[----:B--2---:R2:W-:Y:S04]  /*3520*/  STL [R1+0x90], R2 ;  /* 0x0000900201007387 */ /* 0x0045e80000100800 */
        /* <DEDUP_REMOVED lines=50> */
[----:B--2---:R-:W2:Y:S01]  /*3850*/  LDL.LU R2, [R1+0xc] ;  /* 0x00000c0001027983 */ /* 0x004ea20000300800 */
[----:B------:R-:W-:Y:S01]  /*3860*/  FADD R3, R25, R3 ;  /* 0x0000000319037221 */ /* 0x000fe20000000000 */
        /* <DEDUP_REMOVED lines=96> */
[----:B-----5:R-:W-:Y:S01]  /*3e70*/  FADD R0, R122, R0 ;  /* 0x000000007a007221 */ /* 0x020fe20000000000 */
[----:B------:R-:W-:Y:S01]  /*3e80*/  FADD R152, R123, R152 ;  /* 0x000000987b987221 */ /* 0x000fe20000000000 */
[----:B------:R-:W-:Y:S01]  /*3e90*/  FADD R229, R124, R229 ;  /* 0x000000e57ce57221 */ /* 0x000fe20000000000 */
[----:B--2---:R-:W-:-:S05]  /*3ea0*/  FADD R2, R125, R2 ;  /* 0x000000027d027221 */ /* 0x004fca0000000000 */
[----:B------:R2:W-:Y:S04]  /*3eb0*/  STL [R1+0xc], R2 ;  /* 0x00000c0201007387 */ /* 0x0005e80000100800 */
[----:B--2---:R-:W2:Y:S02]  /*3ec0*/  LDL.LU R2, [R1+0xf4] ;  /* 0x0000f40001027983 */ /* 0x004ea40000300800 */
        /* <DEDUP_REMOVED lines=77> */
[----:B--2---:R2:W5:Y:S01]  /*43a0*/  LDL.LU R2, [R1+0x8c] ;  /* 0x00008c0001027983 */ /* 0x0045620000300800 */
[----:B------:R-:W-:Y:S02]  /*43b0*/  WARPGROUP.DEPBAR.LE gsb0, 0x0 ;  /* 0x00008000000079c5 */ /* 0x000fe40000010000 */
.L_x_27:
[----:B------:R3:W-:Y:S01]  /*43c0*/  STL [R1+0x94], R3 ;  /* 0x0000940301007387 */ /* 0x0007e20000100800 */
[----:B------:R-:W4:Y:S01]  /*43d0*/  LDC R28, c[0x0][0x288] ;  /* 0x0000a200ff1c7b82 */ /* 0x000f220000000800 */
[----:B------:R-:W-:Y:S02]  /*43e0*/  UIADD3 UR9, UR12, UR5, URZ ;  /* 0x000000050c097290 */ /* 0x000fe4000fffe03f */
[----:B------:R-:W-:Y:S01]  /*43f0*/  USHF.R.S32.HI UR10, URZ, 0x1f, UR23 ;  /* 0x0000001f3f0a7899 */ /* 0x000fe20008011417 */
[----:B------:R-:W-:Y:S01]  /*4400*/  ULDC.64 UR14, c[0x0][0x6d0] ;  /* 0x0001b400000e7ab9 */ /* 0x000fe20000000a00 */
[----:B------:R-:W-:Y:S01]  /*4410*/  ULDC UR11, c[0x0][0x284] ;  /* 0x0000a100000b7ab9 */ /* 0x000fe20000000800 */
[----:B---3--:R-:W3:Y:S04]  /*4420*/  LDL.LU R3, [R1+0x88] ;  /* 0x0000880001037983 */ /* 0x008ee80000300800 */
[----:B-----5:R0:W-:Y:S04]  /*4430*/  STL [R1+0x90], R2 ;  /* 0x0000900201007387 */ /* 0x0201e80000100800 */
[----:B------:R1:W-:Y:S01]  /*4440*/  STL [R1+0x8c], R0 ;  /* 0x00008c0001007387 */ /* 0x0003e20000100800 */
[----:B0-----:R-:W0:Y:S03]  /*4450*/  S2R R2, SR_TID.X ;  /* 0x0000000000027919 */ /* 0x001e260000002100 */
[----:B-1----:R-:W2:Y:S01]  /*4460*/  LDL R0, [R1+0x80] ;  /* 0x0000800001007983 */ /* 0x002ea20000100800 */
[----:B------:R-:W-:-:S02]  /*4470*/  UISETP.GT.U32.AND UP0, UPT, UR9, 0x9, UPT ;  /* 0x000000090900788c */ /* 0x000fc4000bf04070 */
[----:B------:R-:W-:Y:S01]  /*4480*/  UISETP.GE.U32.AND UP1, UPT, UR12, 0xa, UPT ;  /* 0x0000000a0c00788c */ /* 0x000fe2000bf26070 */
[----:B0-----:R-:W-:Y:S02]  /*4490*/  LOP3.LUT R24, R2, 0x60, RZ, 0xc0, !PT ;  /* 0x0000006002187812 */ /* 0x001fe400078ec0ff */
[----:B------:R-:W-:Y:S02]  /*44a0*/  SHF.R.U32.HI R25, RZ, 0x2, R2 ;  /* 0x00000002ff197819 */ /* 0x000fe40000011602 */
[----:B------:R-:W-:Y:S02]  /*44b0*/  SHF.R.U32.HI R24, RZ, 0x5, R24 ;  /* 0x00000005ff187819 */ /* 0x000fe40000011618 */
[----:B------:R-:W-:-:S03]  /*44c0*/  LOP3.LUT R25, R25, 0x7, RZ, 0xc0, !PT ;  /* 0x0000000719197812 */ /* 0x000fc600078ec0ff */
[C---:B------:R-:W-:Y:S02]  /*44d0*/  IMAD.SHL.U32 R26, R24.reuse, 0x10, RZ ;  /* 0x00000010181a7824 */ /* 0x040fe400078e00ff */
[--C-:B------:R-:W-:Y:S01]  /*44e0*/  IMAD R27, R24, -0x10, -R25.reuse ;  /* 0xfffffff0181b7824 */ /* 0x100fe200078e0a19 */
[--C-:B------:R-:W-:Y:S02]  /*44f0*/  SHF.R.U32.HI R24, RZ, 0x7, R2.reuse ;  /* 0x00000007ff187819 */ /* 0x100fe40000011602 */
[----:B------:R-:W-:Y:S02]  /*4500*/  LOP3.LUT R25, R26, 0xfffffff0, R25, 0xe2, !PT ;  /* 0xfffffff01a197812 */ /* 0x000fe400078ee219 */
[----:B------:R-:W-:Y:S02]  /*4510*/  LOP3.LUT R24, R24, 0x1, RZ, 0xc0, !PT ;  /* 0x0000000118187812 */ /* 0x000fe400078ec0ff */
[----:B------:R-:W-:-:S03]  /*4520*/  SHF.R.U32.HI R26, RZ, 0x1, R2 ;  /* 0x00000001ff1a7819 */ /* 0x000fc60000011602 */
[----:B------:R-:W-:Y:S01]  /*4530*/  IMAD R27, R24, -0x40, R27 ;  /* 0xffffffc0181b7824 */ /* 0x000fe200078e021b */
[----:B------:R-:W-:Y:S02]  /*4540*/  LOP3.LUT R24, R2, 0x3, RZ, 0xc0, !PT ;  /* 0x0000000302187812 */ /* 0x000fe400078ec0ff */
[----:B------:R-:W-:Y:S01]  /*4550*/  LOP3.LUT R25, R25, 0x40, R26, 0xf8, !PT ;  /* 0x0000004019197812 */ /* 0x000fe200078ef81a */
[----:B---3--:R-:W-:Y:S02]  /*4560*/  IMAD.SHL.U32 R46, R3, 0x80, RZ ;  /* 0x00000080032e7824 */ /* 0x008fe400078e00ff */
[----:B------:R0:W5:Y:S01]  /*4570*/  LDL.LU R3, [R1+0x94] ;  /* 0x0000940001037983 */ /* 0x0001620000300800 */
[----:B------:R-:W-:Y:S02]  /*4580*/  UIMAD UR5, UR10, UR14, URZ ;  /* 0x0000000e0a0572a4 */ /* 0x000fe4000f8e023f */
[----:B------:R-:W-:Y:S01]  /*4590*/  IMAD.U32 R37, RZ, RZ, UR14 ;  /* 0x0000000eff257e24 */ /* 0x000fe2000f8e00ff */
[----:B------:R-:W-:Y:S01]  /*45a0*/  LOP3.LUT R34, R25, R46, RZ, 0xfc, !PT ;  /* 0x0000002e19227212 */ /* 0x000fe200078efcff */
[----:B------:R0:W5:Y:S01]  /*45b0*/  LDL.LU R2, [R1+0x90] ;  /* 0x0000900001027983 */ /* 0x0001620000300800 */
[----:B------:R-:W-:-:S02]  /*45c0*/  UISETP.LT.U32.AND UP0, UPT, UR12, 0xa, UP0 ;  /* 0x0000000a0c00788c */ /* 0x000fc40008701070 */
[----:B------:R-:W-:Y:S01]  /*45d0*/  UIMAD UR8, UR23, UR15, UR5 ;  /* 0x0000000f170872a4 */ /* 0x000fe2000f8e0205 */
[----:B------:R-:W-:Y:S01]  /*45e0*/  SHF.R.S32.HI R35, RZ, 0x1f, R34 ;  /* 0x0000001fff237819 */ /* 0x000fe20000011422 */
[----:B------:R-:W-:Y:S01]  /*45f0*/  UIMAD.WIDE.U32 UR6, UR9, -0x33333333, URZ ;  /* 0xcccccccd090678a5 */ /* 0x000fe2000f8e003f */
[----:B--2---:R-:W-:Y:S02]  /*4600*/  IMAD.SHL.U32 R47, R0, 0x100, RZ ;  /* 0x00000100002f7824 */ /* 0x004fe400078e00ff */
[----:B------:R0:W5:Y:S03]  /*4610*/  LDL.LU R0, [R1+0x8c] ;  /* 0x00008c0001007983 */ /* 0x0001660000300800 */
[----:B----4-:R-:W-:-:S04]  /*4620*/  ISETP.GE.AND P1, PT, R47, R28, PT ;  /* 0x0000001c2f00720c */ /* 0x010fc80003f26270 */
[----:B------:R-:W-:Y:S01]  /*4630*/  ISETP.GE.OR P1, PT, R46, UR11, P1 ;  /* 0x0000000b2e007c0c */ /* 0x000fe20008f26670 */
[----:B------:R-:W-:Y:S01]  /*4640*/  USEL UR5, URZ, 0x1, !UP0 ;  /* 0x000000013f057887 */ /* 0x000fe2000c000000 */
[----:B------:R-:W-:Y:S01]  /*4650*/  IMAD.WIDE.U32 R36, R37, UR23, R34 ;  /* 0x0000001725247c25 */ /* 0x000fe2000f8e0022 */
[----:B------:R-:W-:Y:S02]  /*4660*/  USHF.R.U32.HI UR6, URZ, 0x3, UR7 ;  /* 0x000000033f067899 */ /* 0x000fe40008011607 */
[----:B------:R-:W-:Y:S01]  /*4670*/  ULOP3.LUT UR4, UR4, UR5, URZ, 0x3c, !UPT ;  /* 0x0000000504047292 */ /* 0x000fe2000f8e3c3f */
[----:B------:R-:W-:Y:S01]  /*4680*/  IMAD R24, R24, -0x2, R28 ;  /* 0xfffffffe18187824 */ /* 0x000fe200078e021c */
[----:B------:R-:W-:Y:S01]  /*4690*/  UIMAD UR5, UR6, -0xa, UR9 ;  /* 0xfffffff6060578a4 */ /* 0x000fe2000f8e0209 */
[----:B------:R-:W-:Y:S01]  /*46a0*/  VIADD R37, R37, UR8 ;  /* 0x0000000825257c36 */ /* 0x000fe20008000000 */
[----:B------:R-:W-:Y:S01]  /*46b0*/  @UP1 ULOP3.LUT UR4, UR4, 0x1, UR6, 0x78, !UPT ;  /* 0x0000000104041892 */ /* 0x000fe2000f8e7806 */
[----:B------:R-:W-:Y:S01]  /*46c0*/  IADD3 R46, -R46, UR11, R27 ;  /* 0x0000000b2e2e7c10 */ /* 0x000fe2000fffe11b */
[----:B------:R-:W-:-:S02]  /*46d0*/  WARPGROUP.DEPBAR.LE gsb0, 0x0 ;  /* 0x00008000000079c5 */ /* 0x000fc40000010000 */
[----:B------:R-:W-:Y:S01]  /*46e0*/  IMAD.IADD R47, R24, 0x1, -R47 ;  /* 0x00000001182f7824 */ /* 0x000fe200078e0a2f */
[----:B------:R-:W-:Y:S01]  /*46f0*/  MOV R53, 0xffffffff ;  /* 0xffffffff00357802 */ /* 0x000fe20000000f00 */
[----:B0-----:R-:W-:Y:S06]  /*4700*/  @P1 BRA `(.L_x_28) ;  /* 0x000000b000b41947 */ /* 0x001fec0003800000 */
[----:B-----5:R0:W-:Y:S01]  /*4710*/  STL [R1+0x90], R2 ;  /* 0x0000900201007387 */ /* 0x0201e20000100800 */
[----:B------:R-:W1:Y:S03]  /*4720*/  LDC.64 R32, c[0x0][0x6c8] ;  /* 0x0001b200ff207b82 */ /* 0x000e660000000a00 */
[----:B0-----:R-:W2:Y:S04]  /*4730*/  LDL.LU R2, [R1+0x80] ;  /* 0x0000800001027983 */ /* 0x001ea80000300800 */
[----:B------:R0:W-:Y:S02]  /*4740*/  STL [R1+0x8c], R0 ;  /* 0x00008c0001007387 */ /* 0x0001e40000100800 */
[----:B0-----:R-:W0:Y:S02]  /*4750*/  S2R R0, SR_TID.X ;  /* 0x0000000000007919 */ /* 0x001e240000002100 */
[----:B0-----:R-:W-:-:S02]  /*4760*/  IMAD.SHL.U32 R49, R0, 0x2, RZ ;  /* 0x0000000200317824 */ /* 0x001fc400078e00ff */
[----:B--2---:R-:W-:Y:S02]  /*4770*/  IMAD.WIDE R24, R2, 0x100, RZ ;  /* 0x0000010002187825 */ /* 0x004fe400078e02ff */
[----:B------:R0:W5:Y:S04]  /*4780*/  LDL.LU R2, [R1+0x90] ;  /* 0x0000900001027983 */ /* 0x0001680000300800 */
[----:B------:R0:W5:Y:S01]  /*4790*/  LDL.LU R0, [R1+0x8c] ;  /* 0x00008c0001007983 */ /* 0x0001620000300800 */
[----:B------:R-:W-:Y:S01]  /*47a0*/  FSETP.NEU.AND P3, PT, RZ, UR21, PT ;  /* 0x00000015ff007c0b */ /* 0x000fe2000bf6d000 */
[----:B-1----:R-:W-:Y:S01]  /*47b0*/  IMAD R26, R25, R32, RZ ;  /* 0x00000020191a7224 */ /* 0x002fe200078e02ff */
[----:B------:R-:W-:Y:S01]  /*47c0*/  LOP3.LUT R49, R24, 0x6, R49, 0xf8, !PT ;  /* 0x0000000618317812 */ /* 0x000fe200078ef831 */
[----:B------:R-:W-:Y:S01]  /*47d0*/  BSSY B0, `(.L_x_28) ;  /* 0x0000b20000007945 */ /* 0x000fe20003800000 */
[----:B------:R-:W-:-:S03]  /*47e0*/  ISETP.GT.AND P1, PT, R47, RZ, PT ;  /* 0x000000ff2f00720c */ /* 0x000fc60003f24270 */
[----:B------:R-:W-:Y:S01]  /*47f0*/  IMAD.WIDE.U32 R36, R49, R32, R36 ;  /* 0x0000002031247225 */ /* 0x000fe200078e0024 */
[----:B------:R-:W-:-:S03]  /*4800*/  ISETP.GT.AND P2, PT, R46, RZ, P1 ;  /* 0x000000ff2e00720c */ /* 0x000fc60000f44270 */
[----:B------:R-:W-:-:S04]  /*4810*/  IMAD R27, R49, R33, R26 ;  /* 0x00000021311b7224 */ /* 0x000fc800078e021a */
[----:B------:R-:W-:Y:S01]  /*4820*/  IMAD.IADD R41, R37, 0x1, R27 ;  /* 0x0000000125297824 */ /* 0x000fe200078e021b */
[----:B0-----:R-:W-:Y:S06]  /*4830*/  @!P3 BRA `(.L_x_29) ;  /* 0x00000088009cb947 */ /* 0x001fec0003800000 */
[----:B------:R-:W0:Y:S01]  /*4840*/  LDC.64 R30, c[0x0][0x6b0] ;  /* 0x0001ac00ff1e7b82 */ /* 0x000e220000000a00 */
[----:B------:R-:W-:Y:S01]  /*4850*/  ULDC.64 UR8, c[0x0][0x6b8] ;  /* 0x0001ae0000087ab9 */ /* 0x000fe20000000a00 */
[----:B------:R-:W-:Y:S01]  /*4860*/  ULDC.64 UR14, c[0x0][0x6c0] ;  /* 0x0001b000000e7ab9 */ /* 0x000fe20000000a00 */
[----:B------:R-:W-:Y:S02]  /*4870*/  UIMAD UR6, UR10, UR8, URZ ;  /* 0x000000080a0672a4 */ /* 0x000fe4000f8e023f */
[----:B------:R-:W-:Y:S01]  /*4880*/  IMAD.U32 R48, RZ, RZ, UR8 ;  /* 0x00000008ff307e24 */ /* 0x000fe2000f8e00ff */
[----:B------:R-:W-:Y:S01]  /*4890*/  ULDC.64 UR10, c[0x0][0x6a8] ;  /* 0x0001aa00000a7ab9 */ /* 0x000fe20000000a00 */
[----:B------:R-:W-:Y:S02]  /*48a0*/  UIMAD UR6, UR23, UR9, UR6 ;  /* 0x00000009170672a4 */ /* 0x000fe4000f8e0206 */
[----:B------:R-:W-:Y:S01]  /*48b0*/  IMAD.WIDE.U32 R28, R48, UR23, R34 ;  /* 0x00000017301c7c25 */ /* 0x000fe2000f8e0022 */
[----:B------:R-:W1:Y:S03]  /*48c0*/  LDC.64 R44, c[0x0][0x6b0] ;  /* 0x0001ac00ff2c7b82 */ /* 0x000e660000000a00 */
[----:B------:R-:W-:-:S02]  /*48d0*/  IMAD.MOV.U32 R26, RZ, RZ, R28 ;  /* 0x000000ffff1a7224 */ /* 0x000fc400078e001c */
[----:B------:R-:W-:Y:S02]  /*48e0*/  VIADD R27, R29, UR6 ;  /* 0x000000061d1b7c36 */ /* 0x000fe40008000000 */
[----:B0-----:R-:W-:-:S04]  /*48f0*/  IMAD R24, R25, R30, RZ ;  /* 0x0000001e19187224 */ /* 0x001fc800078e02ff */
[C---:B------:R-:W-:Y:S02]  /*4900*/  IMAD R51, R49.reuse, R31, R24 ;  /* 0x0000001f31337224 */ /* 0x040fe400078e0218 */
[----:B------:R-:W-:-:S04]  /*4910*/  IMAD.WIDE.U32 R24, R49, R30, R26 ;  /* 0x0000001e31187225 */ /* 0x000fc800078e001a */
[----:B------:R-:W-:Y:S01]  /*4920*/  IMAD.IADD R25, R25, 0x1, R51 ;  /* 0x0000000119197824 */ /* 0x000fe200078e0233 */
[----:B------:R-:W-:-:S04]  /*4930*/  LEA R38, P3, R24, UR10, 0x2 ;  /* 0x0000000a18267c11 */ /* 0x000fc8000f8610ff */
[----:B------:R-:W-:-:S05]  /*4940*/  LEA.HI.X R39, R24, UR11, R25, 0x2, P3 ;  /* 0x0000000b18277c11 */ /* 0x000fca00098f1419 */
[----:B------:R-:W2:Y:S01]  /*4950*/  @P2 LDG.E.LTC128B R50, desc[UR18][R38.64] ;  /* 0x0000001226322981 */ /* 0x000ea2000c1e1920 */
[C---:B------:R-:W-:Y:S01]  /*4960*/  LEA R24, P3, R36.reuse, UR14, 0x2 ;  /* 0x0000000e24187c11 */ /* 0x040fe2000f8610ff */
[----:B------:R-:W-:Y:S03]  /*4970*/  BSSY B1, `(.L_x_30) ;  /* 0x0000013000017945 */ /* 0x000fe60003800000 */
[----:B------:R-:W-:Y:S01]  /*4980*/  LEA.HI.X R25, R36, UR15, R41, 0x2, P3 ;  /* 0x0000000f24197c11 */ /* 0x000fe200098f1429 */
[----:B------:R-:W-:Y:S01]  /*4990*/  IMAD.WIDE.U32 R40, R49, R30, R34 ;  /* 0x0000001e31287225 */ /* 0x000fe200078e0022 */
[----:B------:R-:W-:-:S03]  /*49a0*/  ISETP.GT.AND P3, PT, R47, 0x1, PT ;  /* 0x000000012f00780c */ /* 0x000fc60003f64270 */
[----:B------:R-:W-:Y:S01]  /*49b0*/  IMAD.IADD R41, R51, 0x1, R41 ;  /* 0x0000000133297824 */ /* 0x000fe200078e0229 */
[----:B------:R-:W-:Y:S01]  /*49c0*/  ISETP.GT.AND P4, PT, R46, RZ, P3 ;  /* 0x000000ff2e00720c */ /* 0x000fe20001f84270 */
[----:B------:R-:W-:-:S04]  /*49d0*/  IMAD.WIDE.U32 R40, R48, UR23, R40 ;  /* 0x0000001730287c25 */ /* 0x000fc8000f8e0028 */
[----:B--2---:R-:W-:-:S04]  /*49e0*/  FMUL R37, R50, UR21 ;  /* 0x0000001532257c20 */ /* 0x004fc80008400000 */
[----:B-----5:R-:W-:Y:S01]  /*49f0*/  FFMA R55, R2, UR20, R37 ;  /* 0x0000001402377c23 */ /* 0x020fe20008000025 */
[----:B-1----:R-:W-:-:S04]  /*4a00*/  IMAD.WIDE.U32 R36, R49, R30, R44 ;  /* 0x0000001e31247225 */ /* 0x002fc800078e002c */
[----:B------:R-:W-:Y:S01]  /*4a10*/  IMAD.IADD R57, R51, 0x1, R37 ;  /* 0x0000000133397824 */ /* 0x000fe200078e0225 */
[----:B------:R-:W-:Y:S01]  /*4a20*/  IADD3 R2, P6, R28, R36, RZ ;  /* 0x000000241c027210 */ /* 0x000fe20007fde0ff */
[----:B------:R0:W-:Y:S01]  /*4a30*/  @P2 STG.E desc[UR18][R24.64], R55 ;  /* 0x0000003718002986 */ /* 0x0001e2000c101912 */
[----:B------:R-:W-:-:S03]  /*4a40*/  LEA R38, P2, R32, R24, 0x2 ;  /* 0x0000001820267211 */ /* 0x000fc600078410ff */
[----:B------:R-:W-:Y:S01]  /*4a50*/  IMAD.X R43, R57, 0x1, R27, P6 ;  /* 0x00000001392b7824 */ /* 0x000fe200030e061b */
[----:B------:R-:W-:-:S04]  /*4a60*/  LEA R42, P6, R2, UR10, 0x2 ;  /* 0x0000000a022a7c11 */ /* 0x000fc8000f8c10ff */
[----:B------:R-:W-:Y:S01]  /*4a70*/  LEA.HI.X R43, R2, UR11, R43, 0x2, P6 ;  /* 0x0000000b022b7c11 */ /* 0x000fe2000b0f142b */
[----:B------:R-:W-:Y:S08]  /*4a80*/  @!P4 BRA `(.L_x_31) ;  /* 0x000000000004c947 */ /* 0x000ff00003800000 */
[----:B------:R1:W5:Y:S02]  /*4a90*/  LDG.E.LTC128B R50, desc[UR18][R42.64] ;  /* 0x000000122a327981 */ /* 0x000364000c1e1920 */
.L_x_31:
[----:B------:R-:W-:Y:S05]  /*4aa0*/  BSYNC B1 ;  /* 0x0000000000017941 */ /* 0x000fea0003800000 */
.L_x_30:
[----:B-----5:R-:W-:Y:S01]  /*4ab0*/  FMUL R52, R50, UR21 ;  /* 0x0000001532347c20 */ /* 0x020fe20008400000 */
[----:B------:R-:W-:Y:S01]  /*4ac0*/  LEA.HI.X R39, R32, R25, R33, 0x2, P2 ;  /* 0x0000001920277211 */ /* 0x000fe200010f1421 */
[----:B------:R-:W-:Y:S01]  /*4ad0*/  BSSY B1, `(.L_x_32) ;  /* 0x000000b000017945 */ /* 0x000fe20003800000 */
[----:B------:R-:W-:Y:S01]  /*4ae0*/  ISETP.GT.AND P1, PT, R46, 0x8, P1 ;  /* 0x000000082e00780c */ /* 0x000fe20000f24270 */
[----:B0-----:R-:W-:Y:S01]  /*4af0*/  FFMA R55, R3, UR20, R52 ;  /* 0x0000001403377c23 */ /* 0x001fe20008000034 */
[----:B------:R-:W-:Y:S02]  /*4b00*/  IADD3 R41, R41, UR6, RZ ;  /* 0x0000000629297c10 */ /* 0x000fe4000fffe0ff */
[----:B-1----:R-:W-:Y:S02]  /*4b10*/  LEA R42, P2, R40, UR10, 0x2 ;  /* 0x0000000a282a7c11 */ /* 0x002fe4000f8410ff */
[----:B------:R0:W-:Y:S01]  /*4b20*/  @P4 STG.E desc[UR18][R38.64], R55 ;  /* 0x0000003726004986 */ /* 0x0001e2000c101912 */
[----:B------:R-:W-:-:S02]  /*4b30*/  IADD3 R2, P6, R34, R36, RZ ;  /* 0x0000002422027210 */ /* 0x000fc40007fde0ff */
[----:B------:R-:W-:Y:S01]  /*4b40*/  LEA.HI.X R43, R40, UR11, R41, 0x2, P2 ;  /* 0x0000000b282b7c11 */ /* 0x000fe200090f1429 */
[----:B------:R-:W-:-:S03]  /*4b50*/  IMAD.MOV.U32 R40, RZ, RZ, R50 ;  /* 0x000000ffff287224 */ /* 0x000fc600078e0032 */
[----:B------:R-:W-:Y:S07]  /*4b60*/  @!P1 BRA `(.L_x_33) ;  /* 0x0000000000049947 */ /* 0x000fee0003800000 */
[----:B------:R1:W5:Y:S02]  /*4b70*/  LDG.E.LTC128B R40, desc[UR18][R42.64+0x20] ;  /* 0x000020122a287981 */ /* 0x000364000c1e1920 */
.L_x_33:
[----:B------:R-:W-:Y:S05]  /*4b80*/  BSYNC B1 ;  /* 0x0000000000017941 */ /* 0x000fea0003800000 */
.L_x_32:
[----:B------:R-:W-:Y:S01]  /*4b90*/  ISETP.GT.AND P3, PT, R46, 0x8, P3 ;  /* 0x000000082e00780c */ /* 0x000fe20001f64270 */
[----:B-----5:R-:W-:Y:S01]  /*4ba0*/  FMUL R41, R40, UR21 ;  /* 0x0000001528297c20 */ /* 0x020fe20008400000 */
[--C-:B------:R-:W-:Y:S01]  /*4bb0*/  IMAD.MOV.U32 R37, RZ, RZ, R57.reuse ;  /* 0x000000ffff257224 */ /* 0x100fe200078e0039 */
[----:B------:R-:W-:Y:S01]  /*4bc0*/  ISETP.GT.AND P2, PT, R47, 0x8, PT ;  /* 0x000000082f00780c */ /* 0x000fe20003f44270 */
[----:B------:R-:W-:Y:S02]  /*4bd0*/  IMAD.X R3, R35, 0x1, R57, P6 ;  /* 0x0000000123037824 */ /* 0x000fe400030e0639 */
[----:B-1----:R-:W-:Y:S01]  /*4be0*/  FFMA R43, R4, UR20, R41 ;  /* 0x00000014042b7c23 */ /* 0x002fe20008000029 */
[----:B------:R-:W-:Y:S01]  /*4bf0*/  IMAD.WIDE.U32 R36, R30, 0x7, R36 ;  /* 0x000000071e247825 */ /* 0x000fe200078e0024 */
[----:B------:R-:W-:Y:S01]  /*4c00*/  BSSY B1, `(.L_x_34) ;  /* 0x000000d000017945 */ /* 0x000fe20003800000 */
[----:B------:R-:W-:Y:S02]  /*4c10*/  ISETP.GT.AND P4, PT, R46, RZ, P2 ;  /* 0x000000ff2e00720c */ /* 0x000fe40001784270 */
[----:B------:R-:W-:Y:S01]  /*4c20*/  IMAD.WIDE.U32 R2, R48, UR23, R2 ;  /* 0x0000001730027c25 */ /* 0x000fe2000f8e0002 */
[----:B------:R1:W-:Y:S03]  /*4c30*/  @P1 STG.E desc[UR18][R24.64+0x20], R43 ;  /* 0x0000202b18001986 */ /* 0x0003e6000c101912 */
[----:B------:R-:W-:-:S02]  /*4c40*/  IMAD R50, R31, 0x7, RZ ;  /* 0x000000071f327824 */ /* 0x000fc400078e02ff */
[----:B------:R-:W-:Y:S01]  /*4c50*/  VIADD R41, R3, UR6 ;  /* 0x0000000603297c36 */ /* 0x000fe20008000000 */
[----:B------:R-:W-:Y:S01]  /*4c60*/  IADD3 R3, P6, R28, R36, RZ ;  /* 0x000000241c037210 */ /* 0x000fe20007fde0ff */
[----:B------:R-:W-:-:S04]  /*4c70*/  IMAD.IADD R52, R37, 0x1, R50 ;  /* 0x0000000125347824 */ /* 0x000fc800078e0232 */
[----:B------:R-:W-:Y:S01]  /*4c80*/  IMAD.X R42, R52, 0x1, R27, P6 ;  /* 0x00000001342a7824 */ /* 0x000fe200030e061b */
[----:B-1----:R-:W-:-:S04]  /*4c90*/  LEA R24, P1, R2, UR10, 0x2 ;  /* 0x0000000a02187c11 */ /* 0x002fc8000f8210ff */
[----:B------:R-:W-:Y:S01]  /*4ca0*/  LEA.HI.X R25, R2, UR11, R41, 0x2, P1 ;  /* 0x0000000b02197c11 */ /* 0x000fe200088f1429 */
[----:B------:R-:W-:Y:S08]  /*4cb0*/  @!P3 BRA `(.L_x_35) ;  /* 0x000000000004b947 */ /* 0x000ff00003800000 */
[----:B------:R1:W5:Y:S02]  /*4cc0*/  LDG.E.LTC128B R40, desc[UR18][R24.64+0x20] ;  /* 0x0000201218287981 */ /* 0x000364000c1e1920 */
.L_x_35:
[----:B------:R-:W-:Y:S05]  /*4cd0*/  BSYNC B1 ;  /* 0x0000000000017941 */ /* 0x000fea0003800000 */
.L_x_34:
[----:B-----5:R-:W-:Y:S01]  /*4ce0*/  FMUL R4, R40, UR21 ;  /* 0x0000001528047c20 */ /* 0x020fe20008400000 */
[----:B------:R-:W-:Y:S01]  /*4cf0*/  LEA R2, P1, R3, UR10, 0x2 ;  /* 0x0000000a03027c11 */ /* 0x000fe2000f8210ff */
[----:B0-----:R-:W-:Y:S02]  /*4d00*/  IMAD.MOV.U32 R55, RZ, RZ, R40 ;  /* 0x000000ffff377224 */ /* 0x001fe400078e0028 */
[----:B------:R-:W-:Y:S01]  /*4d10*/  FFMA R37, R5, UR20, R4 ;  /* 0x0000001405257c23 */ /* 0x000fe20008000004 */
[----:B-1----:R-:W-:Y:S01]  /*4d20*/  IMAD.MOV.U32 R24, RZ, RZ, R38 ;  /* 0x000000ffff187224 */ /* 0x002fe200078e0026 */
[----:B------:R-:W-:Y:S01]  /*4d30*/  LEA.HI.X R3, R3, UR11, R42, 0x2, P1 ;  /* 0x0000000b03037c11 */ /* 0x000fe200088f142a */
[----:B------:R-:W-:-:S05]  /*4d40*/  IMAD.MOV.U32 R25, RZ, RZ, R39 ;  /* 0x000000ffff197224 */ /* 0x000fca00078e0027 */
[----:B------:R0:W-:Y:S04]  /*4d50*/  @P3 STG.E desc[UR18][R24.64+0x20], R37 ;  /* 0x0000202518003986 */ /* 0x0001e8000c101912 */
[----:B------:R1:W2:Y:S01]  /*4d60*/  @P4 LDG.E.LTC128B R55, desc[UR18][R2.64] ;  /* 0x0000001202374981 */ /* 0x0002a2000c1e1920 */
[----:B------:R-:W-:Y:S02]  /*4d70*/  IADD3 R4, P3, R36, R30, RZ ;  /* 0x0000001e24047210 */ /* 0x000fe40007f7e0ff */
[----:B------:R-:W-:Y:S02]  /*4d80*/  ISETP.GT.AND P1, PT, R47, 0x9, PT ;  /* 0x000000092f00780c */ /* 0x000fe40003f24270 */
[----:B------:R-:W-:Y:S01]  /*4d90*/  IADD3.X R5, R52, R31, RZ, P3, !PT ;  /* 0x0000001f34057210 */ /* 0x000fe20001ffe4ff */
[----:B------:R-:W-:Y:S01]  /*4da0*/  IMAD R52, R33, 0x1c, RZ ;  /* 0x0000001c21347824 */ /* 0x000fe200078e02ff */
[----:B------:R-:W-:-:S02]  /*4db0*/  IADD3 R36, P3, R4, R28, RZ ;  /* 0x0000001c04247210 */ /* 0x000fc40007f7e0ff */
[----:B------:R-:W-:Y:S01]  /*4dc0*/  ISETP.GT.AND P6, PT, R46, RZ, P1 ;  /* 0x000000ff2e00720c */ /* 0x000fe20000fc4270 */
[----:B-1----:R-:W-:-:S04]  /*4dd0*/  IMAD.WIDE.U32 R2, R32, 0x1c, R24 ;  /* 0x0000001c20027825 */ /* 0x002fc800078e0018 */
[----:B------:R-:W-:Y:S01]  /*4de0*/  IMAD.X R41, R5, 0x1, R27, P3 ;  /* 0x0000000105297824 */ /* 0x000fe200018e061b */
[----:B0-----:R-:W-:Y:S01]  /*4df0*/  LEA R24, P3, R36, UR10, 0x2 ;  /* 0x0000000a24187c11 */ /* 0x001fe2000f8610ff */
[----:B------:R-:W-:-:S03]  /*4e00*/  IMAD.IADD R3, R3, 0x1, R52 ;  /* 0x0000000103037824 */ /* 0x000fc600078e0234 */
[----:B------:R-:W-:Y:S01]  /*4e10*/  LEA.HI.X R25, R36, UR11, R41, 0x2, P3 ;  /* 0x0000000b24197c11 */ /* 0x000fe200098f1429 */
[----:B--2---:R-:W-:-:S04]  /*4e20*/  FMUL R37, R55, UR21 ;  /* 0x0000001537257c20 */ /* 0x004fc80008400000 */
[----:B------:R-:W-:-:S05]  /*4e30*/  FFMA R57, R6, UR20, R37 ;  /* 0x0000001406397c23 */ /* 0x000fca0008000025 */
[----:B------:R0:W-:Y:S04]  /*4e40*/  @P4 STG.E desc[UR18][R2.64], R57 ;  /* 0x0000003902004986 */ /* 0x0001e8000c101912 */
[----:B------:R1:W2:Y:S01]  /*4e50*/  @P6 LDG.E.LTC128B R55, desc[UR18][R24.64] ;  /* 0x0000001218376981 */ /* 0x0002a2000c1e1920 */
[----:B------:R-:W-:Y:S01]  /*4e60*/  IMAD.WIDE.U32 R36, R30, 0x7, R44 ;  /* 0x000000071e247825 */ /* 0x000fe200078e002c */
[----:B------:R-:W-:Y:S01]  /*4e70*/  SHF.L.U64.HI R33, R32, 0x5, R33 ;  /* 0x0000000520217819 */ /* 0x000fe20000010221 */
[----:B------:R-:W-:Y:S02]  /*4e80*/  BSSY B1, `(.L_x_36) ;  /* 0x0000017000017945 */ /* 0x000fe40003800000 */
[----:B------:R-:W-:Y:S01]  /*4e90*/  IMAD.MOV.U32 R40, RZ, RZ, R36 ;  /* 0x000000ffff287224 */ /* 0x000fe200078e0024 */
[----:B------:R-:W-:Y:S01]  /*4ea0*/  IADD3 R36, P4, R36, R30, RZ ;  /* 0x0000001e24247210 */ /* 0x000fe20007f9e0ff */
[----:B------:R-:W-:-:S02]  /*4eb0*/  IMAD.IADD R41, R50, 0x1, R37 ;  /* 0x0000000132297824 */ /* 0x000fc400078e0225 */
[----:B------:R-:W-:Y:S02]  /*4ec0*/  IMAD.SHL.U32 R54, R32, 0x20, RZ ;  /* 0x0000002020367824 */ /* 0x000fe400078e00ff */
[----:B------:R-:W-:Y:S02]  /*4ed0*/  IMAD.X R37, R41, 0x1, R31, P4 ;  /* 0x0000000129257824 */ /* 0x000fe400020e061f */
[----:B-1----:R-:W-:Y:S01]  /*4ee0*/  IMAD.WIDE.U32 R24, R49, R30, R40 ;  /* 0x0000001e31187225 */ /* 0x002fe200078e0028 */
[----:B------:R-:W-:Y:S02]  /*4ef0*/  IADD3 R38, P4, R54, R38, RZ ;  /* 0x0000002636267210 */ /* 0x000fe40007f9e0ff */
[----:B------:R-:W-:-:S03]  /*4f00*/  IADD3 R42, P3, R34, R24, RZ ;  /* 0x00000018222a7210 */ /* 0x000fc60007f7e0ff */
[----:B------:R-:W-:Y:S01]  /*4f10*/  IMAD.X R39, R33, 0x1, R39, P4 ;  /* 0x0000000121277824 */ /* 0x000fe200020e0627 */
[----:B------:R-:W-:Y:S01]  /*4f20*/  IADD3.X R43, R35, R51, R25, P3, !PT ;  /* 0x00000033232b7210 */ /* 0x000fe20001ffe419 */
[----:B------:R-:W-:Y:S01]  /*4f30*/  IMAD.WIDE.U32 R24, R49, R30, R36 ;  /* 0x0000001e31187225 */ /* 0x000fe200078e0024 */
[----:B------:R-:W-:-:S03]  /*4f40*/  ISETP.GT.AND P3, PT, R46, 0x8, P2 ;  /* 0x000000082e00780c */ /* 0x000fc60001764270 */
[----:B------:R-:W-:Y:S01]  /*4f50*/  IMAD.WIDE.U32 R42, R48, UR23, R42 ;  /* 0x00000017302a7c25 */ /* 0x000fe2000f8e002a */
[----:B------:R-:W-:-:S03]  /*4f60*/  IADD3 R6, P4, R34, R24, RZ ;  /* 0x0000001822067210 */ /* 0x000fc60007f9e0ff */
[----:B------:R-:W-:Y:S01]  /*4f70*/  VIADD R43, R43, UR6 ;  /* 0x000000062b2b7c36 */ /* 0x000fe20008000000 */
[----:B------:R-:W-:-:S04]  /*4f80*/  LEA R44, P2, R42, UR10, 0x2 ;  /* 0x0000000a2a2c7c11 */ /* 0x000fc8000f8410ff */
[----:B------:R-:W-:Y:S01]  /*4f90*/  LEA.HI.X R45, R42, UR11, R43, 0x2, P2 ;  /* 0x0000000b2a2d7c11 */ /* 0x000fe200090f142b */
[----:B--2---:R-:W-:-:S04]  /*4fa0*/  FMUL R56, R55, UR21 ;  /* 0x0000001537387c20 */ /* 0x004fc80008400000 */
[----:B0-----:R-:W-:-:S05]  /*4fb0*/  FFMA R57, R7, UR20, R56 ;  /* 0x0000001407397c23 */ /* 0x001fca0008000038 */
[----:B------:R0:W-:Y:S01]  /*4fc0*/  @P6 STG.E desc[UR18][R38.64], R57 ;  /* 0x0000003926006986 */ /* 0x0001e2000c101912 */
[----:B------:R-:W-:Y:S05]  /*4fd0*/  @!P3 BRA `(.L_x_37) ;  /* 0x000000000004b947 */ /* 0x000fea0003800000 */
[----:B------:R1:W5:Y:S02]  /*4fe0*/  LDG.E.LTC128B R55, desc[UR18][R44.64+0x20] ;  /* 0x000020122c377981 */ /* 0x000364000c1e1920 */
.L_x_37:
[----:B------:R-:W-:Y:S05]  /*4ff0*/  BSYNC B1 ;  /* 0x0000000000017941 */ /* 0x000fea0003800000 */
.L_x_36:
[----:B------:R-:W-:Y:S01]  /*5000*/  IADD3.X R7, R35, R51, R25, P4, !PT ;  /* 0x0000003323077210 */ /* 0x000fe200027fe419 */
[----:B-----5:R-:W-:Y:S01]  /*5010*/  FMUL R43, R55, UR21 ;  /* 0x00000015372b7c20 */ /* 0x020fe20008400000 */
[----:B------:R-:W-:Y:S01]  /*5020*/  ISETP.GT.AND P1, PT, R46, 0x8, P1 ;  /* 0x000000082e00780c */ /* 0x000fe20000f24270 */
[----:B------:R-:W-:Y:S01]  /*5030*/  IMAD.WIDE.U32 R4, R30, 0x7, R4 ;  /* 0x000000071e047825 */ /* 0x000fe200078e0004 */
[----:B------:R-:W-:-:S03]  /*5040*/  ISETP.GT.AND P2, PT, R47, 0x10, PT ;  /* 0x000000102f00780c */ /* 0x000fc60003f44270 */
[----:B------:R-:W-:Y:S01]  /*5050*/  FFMA R43, R8, UR20, R43 ;  /* 0x00000014082b7c23 */ /* 0x000fe2000800002b */
[----:B------:R-:W-:Y:S01]  /*5060*/  BSSY B1, `(.L_x_38) ;  /* 0x000000c000017945 */ /* 0x000fe20003800000 */
[----:B------:R-:W-:Y:S01]  /*5070*/  IMAD.WIDE.U32 R6, R48, UR23, R6 ;  /* 0x0000001730067c25 */ /* 0x000fe2000f8e0006 */
[----:B------:R-:W-:Y:S02]  /*5080*/  IADD3 R42, R50, R5, RZ ;  /* 0x00000005322a7210 */ /* 0x000fe40007ffe0ff */
[----:B------:R2:W-:Y:S01]  /*5090*/  @P3 STG.E desc[UR18][R2.64+0x20], R43 ;  /* 0x0000202b02003986 */ /* 0x0005e2000c101912 */
[----:B------:R-:W-:Y:S01]  /*50a0*/  VIADD R25, R7, UR6 ;  /* 0x0000000607197c36 */ /* 0x000fe20008000000 */
[----:B------:R-:W-:Y:S02]  /*50b0*/  IADD3 R7, P6, R28, R4, RZ ;  /* 0x000000041c077210 */ /* 0x000fe40007fde0ff */
[----:B------:R-:W-:-:S03]  /*50c0*/  ISETP.GT.AND P3, PT, R46, RZ, P2 ;  /* 0x000000ff2e00720c */ /* 0x000fc60001764270 */
[----:B------:R-:W-:Y:S01]  /*50d0*/  IMAD.X R8, R42, 0x1, R27, P6 ;  /* 0x000000012a087824 */ /* 0x000fe200030e061b */
[----:B--2---:R-:W-:-:S04]  /*50e0*/  LEA R2, P4, R6, UR10, 0x2 ;  /* 0x0000000a06027c11 */ /* 0x004fc8000f8810ff */
[----:B------:R-:W-:Y:S01]  /*50f0*/  LEA.HI.X R3, R6, UR11, R25, 0x2, P4 ;  /* 0x0000000b06037c11 */ /* 0x000fe2000a0f1419 */
[----:B------:R-:W-:Y:S08]  /*5100*/  @!P1 BRA `(.L_x_39) ;  /* 0x0000000000049947 */ /* 0x000ff00003800000 */
[----:B------:R2:W5:Y:S02]  /*5110*/  LDG.E.LTC128B R55, desc[UR18][R2.64+0x20] ;  /* 0x0000201202377981 */ /* 0x000564000c1e1920 */
.L_x_39:
[----:B------:R-:W-:Y:S05]  /*5120*/  BSYNC B1 ;  /* 0x0000000000017941 */ /* 0x000fea0003800000 */
.L_x_38:
[----:B-----5:R-:W-:Y:S01]  /*5130*/  FMUL R6, R55, UR21 ;  /* 0x0000001537067c20 */ /* 0x020fe20008400000 */
[----:B--2---:R-:W-:Y:S01]  /*5140*/  LEA R2, P4, R7, UR10, 0x2 ;  /* 0x0000000a07027c11 */ /* 0x004fe2000f8810ff */
[----:B------:R-:W-:Y:S02]  /*5150*/  IMAD.MOV.U32 R24, RZ, RZ, R38 ;  /* 0x000000ffff187224 */ /* 0x000fe400078e0026 */
[----:B------:R-:W-:Y:S01]  /*5160*/  FFMA R43, R9, UR20, R6 ;  /* 0x00000014092b7c23 */ /* 0x000fe20008000006 */
[----:B------:R-:W-:Y:S01]  /*5170*/  IMAD.MOV.U32 R25, RZ, RZ, R39 ;  /* 0x000000ffff197224 */ /* 0x000fe200078e0027 */
[----:B------:R-:W-:-:S04]  /*5180*/  LEA.HI.X R3, R7, UR11, R8, 0x2, P4 ;  /* 0x0000000b07037c11 */ /* 0x000fc8000a0f1408 */
[----:B------:R2:W-:Y:S04]  /*5190*/  @P1 STG.E desc[UR18][R24.64+0x20], R43 ;  /* 0x0000202b18001986 */ /* 0x0005e8000c101912 */
[----:B------:R3:W4:Y:S01]  /*51a0*/  @P3 LDG.E.LTC128B R55, desc[UR18][R2.64] ;  /* 0x0000001202373981 */ /* 0x000722000c1e1920 */
[C---:B------:R-:W-:Y:S01]  /*51b0*/  IMAD.WIDE.U32 R40, R30.reuse, 0x7, R40 ;  /* 0x000000071e287825 */ /* 0x040fe200078e0028 */
[----:B------:R-:W-:Y:S03]  /*51c0*/  BSSY B1, `(.L_x_40) ;  /* 0x0000018000017945 */ /* 0x000fe60003800000 */
[----:B------:R-:W-:Y:S01]  /*51d0*/  IMAD.WIDE.U32 R36, R30, 0x7, R36 ;  /* 0x000000071e247825 */ /* 0x000fe200078e0024 */
[----:B------:R-:W-:-:S03]  /*51e0*/  IADD3 R8, P1, R40, R30, RZ ;  /* 0x0000001e28087210 */ /* 0x000fc60007f3e0ff */
[----:B--2---:R-:W-:Y:S01]  /*51f0*/  IMAD.WIDE.U32 R24, R32, 0x1c, R24 ;  /* 0x0000001c20187825 */ /* 0x004fe200078e0018 */
[----:B------:R-:W-:Y:S02]  /*5200*/  IADD3.X R9, R31, R50, R41, P1, !PT ;  /* 0x000000321f097210 */ /* 0x000fe40000ffe429 */
[-C--:B------:R-:W-:Y:S01]  /*5210*/  IADD3 R6, P1, R4, R30.reuse, RZ ;  /* 0x0000001e04067210 */ /* 0x080fe20007f3e0ff */
[----:B------:R-:W-:Y:S02]  /*5220*/  IMAD.IADD R25, R52, 0x1, R25 ;  /* 0x0000000134197824 */ /* 0x000fe400078e0219 */
[----:B---3--:R-:W-:Y:S01]  /*5230*/  IMAD.WIDE.U32 R2, R49, R30, R8 ;  /* 0x0000001e31027225 */ /* 0x008fe200078e0008 */
[----:B------:R-:W-:-:S03]  /*5240*/  IADD3 R40, P4, R6, R28, RZ ;  /* 0x0000001c06287210 */ /* 0x000fc60007f9e0ff */
[----:B------:R-:W-:Y:S01]  /*5250*/  IMAD.X R7, R42, 0x1, R31, P1 ;  /* 0x000000012a077824 */ /* 0x000fe200008e061f */
[----:B------:R-:W-:Y:S02]  /*5260*/  IADD3 R4, P6, R34, R2, RZ ;  /* 0x0000000222047210 */ /* 0x000fe40007fde0ff */
[----:B------:R-:W-:Y:S02]  /*5270*/  ISETP.GT.AND P1, PT, R47, 0x11, PT ;  /* 0x000000112f00780c */ /* 0x000fe40003f24270 */
[----:B------:R-:W-:Y:S01]  /*5280*/  IADD3.X R5, R35, R51, R3, P6, !PT ;  /* 0x0000003323057210 */ /* 0x000fe200037fe403 */
[----:B------:R-:W-:Y:S01]  /*5290*/  IMAD.X R3, R7, 0x1, R27, P4 ;  /* 0x0000000107037824 */ /* 0x000fe200020e061b */
[----:B------:R-:W-:Y:S02]  /*52a0*/  LEA R2, P4, R40, UR10, 0x2 ;  /* 0x0000000a28027c11 */ /* 0x000fe4000f8810ff */
[----:B------:R-:W-:Y:S02]  /*52b0*/  IADD3 R36, P6, R36, R30, RZ ;  /* 0x0000001e24247210 */ /* 0x000fe40007fde0ff */
[----:B------:R-:W-:-:S02]  /*52c0*/  LEA.HI.X R3, R40, UR11, R3, 0x2, P4 ;  /* 0x0000000b28037c11 */ /* 0x000fc4000a0f1403 */
[----:B------:R-:W-:Y:S02]  /*52d0*/  ISETP.GT.AND P4, PT, R46, RZ, P1 ;  /* 0x000000ff2e00720c */ /* 0x000fe40000f84270 */
[----:B------:R-:W-:Y:S01]  /*52e0*/  IADD3.X R37, R31, R50, R37, P6, !PT ;  /* 0x000000321f257210 */ /* 0x000fe200037fe425 */
[----:B----4-:R-:W-:-:S04]  /*52f0*/  FMUL R41, R55, UR21 ;  /* 0x0000001537297c20 */ /* 0x010fc80008400000 */
[----:B------:R-:W-:-:S05]  /*5300*/  FFMA R41, R10, UR20, R41 ;  /* 0x000000140a297c23 */ /* 0x000fca0008000029 */
[----:B------:R2:W-:Y:S01]  /*5310*/  @P3 STG.E desc[UR18][R24.64], R41 ;  /* 0x0000002918003986 */ /* 0x0005e2000c101912 */
[----:B------:R-:W-:Y:S05]  /*5320*/  @!P4 BRA `(.L_x_41) ;  /* 0x000000000004c947 */ /* 0x000fea0003800000 */
[----:B------:R3:W5:Y:S02]  /*5330*/  LDG.E.LTC128B R55, desc[UR18][R2.64] ;  /* 0x0000001202377981 */ /* 0x000764000c1e1920 */
.L_x_41:
[----:B------:R-:W-:Y:S05]  /*5340*/  BSYNC B1 ;  /* 0x0000000000017941 */ /* 0x000fea0003800000 */
.L_x_40:
[----:B0-----:R-:W-:Y:S01]  /*5350*/  IADD3 R38, P6, R38, R54, RZ ;  /* 0x0000003626267210 */ /* 0x001fe20007fde0ff */
[----:B-----5:R-:W-:Y:S01]  /*5360*/  FMUL R42, R55, UR21 ;  /* 0x00000015372a7c20 */ /* 0x020fe20008400000 */
[----:B------:R-:W-:Y:S01]  /*5370*/  ISETP.GT.AND P3, PT, R46, 0x8, P2 ;  /* 0x000000082e00780c */ /* 0x000fe20001764270 */
[----:B------:R-:W-:Y:S01]  /*5380*/  IMAD.WIDE.U32 R4, R48, UR23, R4 ;  /* 0x0000001730047c25 */ /* 0x000fe2000f8e0004 */
[----:B------:R-:W-:Y:S03]  /*5390*/  BSSY B1, `(.L_x_42) ;  /* 0x000000b000017945 */ /* 0x000fe60003800000 */
[----:B------:R-:W-:Y:S01]  /*53a0*/  FFMA R43, R11, UR20, R42 ;  /* 0x000000140b2b7c23 */ /* 0x000fe2000800002a */
[----:B------:R-:W-:Y:S01]  /*53b0*/  IMAD.X R39, R39, 0x1, R33, P6 ;  /* 0x0000000127277824 */ /* 0x000fe200030e0621 */
[----:B------:R-:W-:Y:S01]  /*53c0*/  LEA R40, P2, R4, UR10, 0x2 ;  /* 0x0000000a04287c11 */ /* 0x000fe2000f8410ff */
[----:B---3--:R-:W-:-:S03]  /*53d0*/  IMAD.WIDE.U32 R2, R49, R30, R36 ;  /* 0x0000001e31027225 */ /* 0x008fc600078e0024 */
[----:B------:R0:W-:Y:S01]  /*53e0*/  @P4 STG.E desc[UR18][R38.64], R43 ;  /* 0x0000002b26004986 */ /* 0x0001e2000c101912 */
[----:B------:R-:W-:Y:S01]  /*53f0*/  VIADD R5, R5, UR6 ;  /* 0x0000000605057c36 */ /* 0x000fe20008000000 */
[----:B------:R-:W-:-:S04]  /*5400*/  IADD3 R10, P6, R34, R2, RZ ;  /* 0x00000002220a7210 */ /* 0x000fc80007fde0ff */
[----:B--2---:R-:W-:Y:S01]  /*5410*/  LEA.HI.X R41, R4, UR11, R5, 0x2, P2 ;  /* 0x0000000b04297c11 */ /* 0x004fe200090f1405 */
[----:B------:R-:W-:Y:S08]  /*5420*/  @!P3 BRA `(.L_x_43) ;  /* 0x000000000004b947 */ /* 0x000ff00003800000 */
[----:B------:R2:W5:Y:S02]  /*5430*/  LDG.E.LTC128B R55, desc[UR18][R40.64+0x20] ;  /* 0x0000201228377981 */ /* 0x000564000c1e1920 */
.L_x_43:
[----:B------:R-:W-:Y:S05]  /*5440*/  BSYNC B1 ;  /* 0x0000000000017941 */ /* 0x000fea0003800000 */
.L_x_42:
[----:B------:R-:W-:Y:S01]  /*5450*/  IADD3.X R11, R35, R51, R3, P6, !PT ;  /* 0x00000033230b7210 */ /* 0x000fe200037fe403 */
[----:B-----5:R-:W-:Y:S01]  /*5460*/  FMUL R5, R55, UR21 ;  /* 0x0000001537057c20 */ /* 0x020fe20008400000 */
[----:B------:R-:W-:Y:S01]  /*5470*/  ISETP.GT.AND P1, PT, R46, 0x8, P1 ;  /* 0x000000082e00780c */ /* 0x000fe20000f24270 */
[----:B------:R-:W-:Y:S01]  /*5480*/  IMAD.WIDE.U32 R6, R30, 0x7, R6 ;  /* 0x000000071e067825 */ /* 0x000fe200078e0006 */
[----:B------:R-:W-:-:S03]  /*5490*/  ISETP.GT.AND P2, PT, R47, 0x18, PT ;  /* 0x000000182f00780c */ /* 0x000fc60003f44270 */
[----:B--2---:R-:W-:Y:S01]  /*54a0*/  FFMA R41, R12, UR20, R5 ;  /* 0x000000140c297c23 */ /* 0x004fe20008000005 */
[----:B------:R-:W-:Y:S01]  /*54b0*/  BSSY B1, `(.L_x_44) ;  /* 0x000000c000017945 */ /* 0x000fe20003800000 */
[----:B------:R-:W-:Y:S01]  /*54c0*/  IMAD.WIDE.U32 R10, R48, UR23, R10 ;  /* 0x00000017300a7c25 */ /* 0x000fe2000f8e000a */
[----:B------:R-:W-:Y:S02]  /*54d0*/  IADD3 R12, R50, R7, RZ ;  /* 0x00000007320c7210 */ /* 0x000fe40007ffe0ff */
[----:B------:R-:W-:Y:S01]  /*54e0*/  IADD3 R5, P6, R28, R6, RZ ;  /* 0x000000061c057210 */ /* 0x000fe20007fde0ff */
[----:B------:R-:W-:Y:S01]  /*54f0*/  VIADD R3, R11, UR6 ;  /* 0x000000060b037c36 */ /* 0x000fe20008000000 */
[----:B------:R-:W-:Y:S01]  /*5500*/  LEA R2, P4, R10, UR10, 0x2 ;  /* 0x0000000a0a027c11 */ /* 0x000fe2000f8810ff */
[----:B------:R2:W-:Y:S01]  /*5510*/  @P3 STG.E desc[UR18][R24.64+0x20], R41 ;  /* 0x0000202918003986 */ /* 0x0005e2000c101912 */
[----:B------:R-:W-:Y:S02]  /*5520*/  ISETP.GT.AND P3, PT, R46, RZ, P2 ;  /* 0x000000ff2e00720c */ /* 0x000fe40001764270 */
[----:B------:R-:W-:Y:S01]  /*5530*/  LEA.HI.X R3, R10, UR11, R3, 0x2, P4 ;  /* 0x0000000b0a037c11 */ /* 0x000fe2000a0f1403 */
[----:B------:R-:W-:Y:S01]  /*5540*/  IMAD.X R10, R12, 0x1, R27, P6 ;  /* 0x000000010c0a7824 */ /* 0x000fe200030e061b */
[----:B------:R-:W-:Y:S09]  /*5550*/  @!P1 BRA `(.L_x_45) ;  /* 0x0000000000049947 */ /* 0x000ff20003800000 */
[----:B------:R3:W5:Y:S02]  /*5560*/  LDG.E.LTC128B R55, desc[UR18][R2.64+0x20] ;  /* 0x0000201202377981 */ /* 0x000764000c1e1920 */
.L_x_45:
[----:B------:R-:W-:Y:S05]  /*5570*/  BSYNC B1 ;  /* 0x0000000000017941 */ /* 0x000fea0003800000 */
.L_x_44:
[----:B---3--:R-:W-:Y:S01]  /*5580*/  LEA R2, P4, R5, UR10, 0x2 ;  /* 0x0000000a05027c11 */ /* 0x008fe2000f8810ff */
[----:B-----5:R-:W-:Y:S01]  /*5590*/  FMUL R4, R55, UR21 ;  /* 0x0000001537047c20 */ /* 0x020fe20008400000 */
[----:B------:R-:W-:Y:S02]  /*55a0*/  IMAD.MOV.U32 R11, RZ, RZ, R39 ;  /* 0x000000ffff0b7224 */ /* 0x000fe400078e0027 */
[----:B------:R-:W-:Y:S01]  /*55b0*/  LEA.HI.X R3, R5, UR11, R10, 0x2, P4 ;  /* 0x0000000b05037c11 */ /* 0x000fe2000a0f140a */
[----:B------:R-:W-:Y:S01]  /*55c0*/  FFMA R13, R13, UR20, R4 ;  /* 0x000000140d0d7c23 */ /* 0x000fe20008000004 */
[----:B------:R-:W-:-:S05]  /*55d0*/  IMAD.MOV.U32 R10, RZ, RZ, R38 ;  /* 0x000000ffff0a7224 */ /* 0x000fca00078e0026 */
[----:B------:R3:W-:Y:S04]  /*55e0*/  @P1 STG.E desc[UR18][R10.64+0x20], R13 ;  /* 0x0000200d0a001986 */ /* 0x0007e8000c101912 */
[----:B------:R4:W2:Y:S01]  /*55f0*/  @P3 LDG.E.LTC128B R55, desc[UR18][R2.64] ;  /* 0x0000001202373981 */ /* 0x0008a2000c1e1920 */
[C---:B------:R-:W-:Y:S01]  /*5600*/  IMAD.WIDE.U32 R8, R30.reuse, 0x7, R8 ;  /* 0x000000071e087825 */ /* 0x040fe200078e0008 */
[----:B------:R-:W-:Y:S03]  /*5610*/  BSSY B1, `(.L_x_46) ;  /* 0x0000018000017945 */ /* 0x000fe60003800000 */
[----:B------:R-:W-:Y:S01]  /*5620*/  IMAD.WIDE.U32 R36, R30, 0x7, R36 ;  /* 0x000000071e247825 */ /* 0x000fe200078e0024 */
[----:B------:R-:W-:-:S03]  /*5630*/  IADD3 R8, P1, R8, R30, RZ ;  /* 0x0000001e08087210 */ /* 0x000fc60007f3e0ff */
[----:B---3--:R-:W-:Y:S01]  /*5640*/  IMAD.WIDE.U32 R10, R32, 0x1c, R10 ;  /* 0x0000001c200a7825 */ /* 0x008fe200078e000a */
[----:B------:R-:W-:Y:S02]  /*5650*/  IADD3.X R9, R31, R50, R9, P1, !PT ;  /* 0x000000321f097210 */ /* 0x000fe40000ffe409 */
[-C--:B------:R-:W-:Y:S01]  /*5660*/  IADD3 R6, P1, R6, R30.reuse, RZ ;  /* 0x0000001e06067210 */ /* 0x080fe20007f3e0ff */
[----:B------:R-:W-:Y:S02]  /*5670*/  IMAD.IADD R11, R52, 0x1, R11 ;  /* 0x00000001340b7824 */ /* 0x000fe400078e020b */
[----:B----4-:R-:W-:-:S04]  /*5680*/  IMAD.WIDE.U32 R2, R49, R30, R8 ;  /* 0x0000001e31027225 */ /* 0x010fc800078e0008 */
[----:B------:R-:W-:Y:S01]  /*5690*/  IMAD.X R7, R12, 0x1, R31, P1 ;  /* 0x000000010c077824 */ /* 0x000fe200008e061f */
[----:B------:R-:W-:Y:S02]  /*56a0*/  IADD3 R4, P6, R34, R2, RZ ;  /* 0x0000000222047210 */ /* 0x000fe40007fde0ff */
[----:B------:R-:W-:Y:S02]  /*56b0*/  IADD3 R12, P4, R6, R28, RZ ;  /* 0x0000001c060c7210 */ /* 0x000fe40007f9e0ff */
[----:B------:R-:W-:Y:S02]  /*56c0*/  IADD3.X R5, R35, R51, R3, P6, !PT ;  /* 0x0000003323057210 */ /* 0x000fe400037fe403 */
[----:B------:R-:W-:Y:S01]  /*56d0*/  ISETP.GT.AND P1, PT, R47, 0x19, PT ;  /* 0x000000192f00780c */ /* 0x000fe20003f24270 */
[----:B------:R-:W-:Y:S01]  /*56e0*/  IMAD.X R3, R7, 0x1, R27, P4 ;  /* 0x0000000107037824 */ /* 0x000fe200020e061b */
[----:B------:R-:W-:-:S04]  /*56f0*/  LEA R2, P4, R12, UR10, 0x2 ;  /* 0x0000000a0c027c11 */ /* 0x000fc8000f8810ff */
[----:B------:R-:W-:Y:S02]  /*5700*/  LEA.HI.X R3, R12, UR11, R3, 0x2, P4 ;  /* 0x0000000b0c037c11 */ /* 0x000fe4000a0f1403 */
[----:B------:R-:W-:Y:S02]  /*5710*/  ISETP.GT.AND P4, PT, R46, RZ, P1 ;  /* 0x000000ff2e00720c */ /* 0x000fe40000f84270 */
[----:B------:R-:W-:Y:S01]  /*5720*/  IADD3 R12, P6, R36, R30, RZ ;  /* 0x0000001e240c7210 */ /* 0x000fe20007fde0ff */
[----:B--2---:R-:W-:-:S04]  /*5730*/  FMUL R13, R55, UR21 ;  /* 0x00000015370d7c20 */ /* 0x004fc80008400000 */
[----:B------:R-:W-:Y:S01]  /*5740*/  FFMA R25, R14, UR20, R13 ;  /* 0x000000140e197c23 */ /* 0x000fe2000800000d */
[----:B------:R-:W-:-:S04]  /*5750*/  IADD3.X R13, R31, R50, R37, P6, !PT ;  /* 0x000000321f0d7210 */ /* 0x000fc800037fe425 */
[----:B------:R2:W-:Y:S01]  /*5760*/  @P3 STG.E desc[UR18][R10.64], R25 ;  /* 0x000000190a003986 */ /* 0x0005e2000c101912 */
[----:B------:R-:W-:Y:S05]  /*5770*/  @!P4 BRA `(.L_x_47) ;  /* 0x000000000004c947 */ /* 0x000fea0003800000 */
[----:B------:R3:W5:Y:S02]  /*5780*/  LDG.E.LTC128B R55, desc[UR18][R2.64] ;  /* 0x0000001202377981 */ /* 0x000764000c1e1920 */
.L_x_47:
[----:B------:R-:W-:Y:S05]  /*5790*/  BSYNC B1 ;  /* 0x0000000000017941 */ /* 0x000fea0003800000 */
.L_x_46:
[----:B------:R-:W-:Y:S01]  /*57a0*/  IADD3 R24, P6, R38, R54, RZ ;  /* 0x0000003626187210 */ /* 0x000fe20007fde0ff */
[----:B0----5:R-:W-:Y:S01]  /*57b0*/  FMUL R38, R55, UR21 ;  /* 0x0000001537267c20 */ /* 0x021fe20008400000 */
[----:B------:R-:W-:Y:S01]  /*57c0*/  ISETP.GT.AND P3, PT, R46, 0x8, P2 ;  /* 0x000000082e00780c */ /* 0x000fe20001764270 */
[----:B------:R-:W-:Y:S01]  /*57d0*/  IMAD.WIDE.U32 R4, R48, UR23, R4 ;  /* 0x0000001730047c25 */ /* 0x000fe2000f8e0004 */
[----:B------:R-:W-:Y:S03]  /*57e0*/  BSSY B1, `(.L_x_48) ;  /* 0x000000b000017945 */ /* 0x000fe60003800000 */
[----:B--2---:R-:W-:Y:S02]  /*57f0*/  IMAD.X R25, R39, 0x1, R33, P6 ;  /* 0x0000000127197824 */ /* 0x004fe400030e0621 */
[----:B------:R-:W-:Y:S01]  /*5800*/  FFMA R39, R15, UR20, R38 ;  /* 0x000000140f277c23 */ /* 0x000fe20008000026 */
[----:B---3--:R-:W-:Y:S01]  /*5810*/  IMAD.WIDE.U32 R2, R49, R30, R12 ;  /* 0x0000001e31027225 */ /* 0x008fe200078e000c */
[----:B------:R-:W-:-:S03]  /*5820*/  LEA R36, P2, R4, UR10, 0x2 ;  /* 0x0000000a04247c11 */ /* 0x000fc6000f8410ff */
[----:B------:R0:W-:Y:S01]  /*5830*/  @P4 STG.E desc[UR18][R24.64], R39 ;  /* 0x0000002718004986 */ /* 0x0001e2000c101912 */
[----:B------:R-:W-:Y:S01]  /*5840*/  VIADD R5, R5, UR6 ;  /* 0x0000000605057c36 */ /* 0x000fe20008000000 */
[----:B------:R-:W-:-:S04]  /*5850*/  IADD3 R14, P6, R34, R2, RZ ;  /* 0x00000002220e7210 */ /* 0x000fc80007fde0ff */
[----:B------:R-:W-:Y:S01]  /*5860*/  LEA.HI.X R37, R4, UR11, R5, 0x2, P2 ;  /* 0x0000000b04257c11 */ /* 0x000fe200090f1405 */
[----:B------:R-:W-:Y:S08]  /*5870*/  @!P3 BRA `(.L_x_49) ;  /* 0x000000000004b947 */ /* 0x000ff00003800000 */
[----:B------:R2:W5:Y:S02]  /*5880*/  LDG.E.LTC128B R55, desc[UR18][R36.64+0x20] ;  /* 0x0000201224377981 */ /* 0x000564000c1e1920 */
.L_x_49:
[----:B------:R-:W-:Y:S05]  /*5890*/  BSYNC B1 ;  /* 0x0000000000017941 */ /* 0x000fea0003800000 */
.L_x_48:
        /* <DEDUP_REMOVED lines=8> */
[----:B------:R-:W-:Y:S02]  /*5920*/  IADD3 R5, P6, R28, R6, RZ ;  /* 0x000000061c057210 */ /* 0x000fe40007fde0ff */
[----:B------:R2:W-:Y:S01]  /*5930*/  @P3 STG.E desc[UR18][R10.64+0x20], R37 ;  /* 0x000020250a003986 */ /* 0x0005e2000c101912 */
[----:B------:R-:W-:Y:S01]  /*5940*/  VIADD R3, R15, UR6 ;  /* 0x000000060f037c36 */ /* 0x000fe20008000000 */
[----:B------:R-:W-:Y:S02]  /*5950*/  LEA R2, P4, R14, UR10, 0x2 ;  /* 0x0000000a0e027c11 */ /* 0x000fe4000f8810ff */
[----:B------:R-:W-:Y:S02]  /*5960*/  IADD3 R15, R50, R7, RZ ;  /* 0x00000007320f7210 */ /* 0x000fe40007ffe0ff */
[----:B------:R-:W-:-:S02]  /*5970*/  LEA.HI.X R3, R14, UR11, R3, 0x2, P4 ;  /* 0x0000000b0e037c11 */ /* 0x000fc4000a0f1403 */
[----:B------:R-:W-:Y:S01]  /*5980*/  ISETP.GT.AND P3, PT, R46, RZ, P2 ;  /* 0x000000ff2e00720c */ /* 0x000fe20001764270 */
[----:B------:R-:W-:Y:S01]  /*5990*/  IMAD.X R14, R15, 0x1, R27, P6 ;  /* 0x000000010f0e7824 */ /* 0x000fe200030e061b */
[----:B------:R-:W-:Y:S11]  /*59a0*/  @!P1 BRA `(.L_x_51) ;  /* 0x0000000000049947 */ /* 0x000ff60003800000 */
[----:B------:R3:W5:Y:S02]  /*59b0*/  LDG.E.LTC128B R55, desc[UR18][R2.64+0x20] ;  /* 0x0000201202377981 */ /* 0x000764000c1e1920 */
.L_x_51:
[----:B------:R-:W-:Y:S05]  /*59c0*/  BSYNC B1 ;  /* 0x0000000000017941 */ /* 0x000fea0003800000 */
.L_x_50:
[----:B-----5:R-:W-:Y:S01]  /*59d0*/  FMUL R4, R55, UR21 ;  /* 0x0000001537047c20 */ /* 0x020fe20008400000 */
[----:B---3--:R-:W-:Y:S01]  /*59e0*/  LEA R2, P4, R5, UR10, 0x2 ;  /* 0x0000000a05027c11 */ /* 0x008fe2000f8810ff */
[----:B--2---:R-:W-:Y:S02]  /*59f0*/  IMAD.MOV.U32 R10, RZ, RZ, R24 ;  /* 0x000000ffff0a7224 */ /* 0x004fe400078e0018 */
        /* <DEDUP_REMOVED lines=30> */
.L_x_53:
[----:B------:R-:W-:Y:S05]  /*5be0*/  BSYNC B1 ;  /* 0x0000000000017941 */ /* 0x000fea0003800000 */
.L_x_52:
        /* <DEDUP_REMOVED lines=15> */
.L_x_55:
[----:B------:R-:W-:Y:S05]  /*5ce0*/  BSYNC B1 ;  /* 0x0000000000017941 */ /* 0x000fea0003800000 */
.L_x_54:
        /* <DEDUP_REMOVED lines=18> */
.L_x_57:
[----:B------:R-:W-:Y:S05]  /*5e10*/  BSYNC B1 ;  /* 0x0000000000017941 */ /* 0x000fea0003800000 */
.L_x_56:
        /* <DEDUP_REMOVED lines=33> */
.L_x_59:
[----:B------:R-:W-:Y:S05]  /*6030*/  BSYNC B1 ;  /* 0x0000000000017941 */ /* 0x000fea0003800000 */
.L_x_58:
        /* <DEDUP_REMOVED lines=12> */
[----:B------:R-:W-:Y:S01]  /*6100*/  LEA.HI.X R19, R4, UR11, R5, 0x2, P2 ;  /* 0x0000000b04137c11 */ /* 0x000fe200090f1405 */
[----:B------:R-:W-:Y:S08]  /*6110*/  @!P3 BRA `(.L_x_61) ;  /* 0x000000000004b947 */ /* 0x000ff00003800000 */
[----:B------:R3:W5:Y:S02]  /*6120*/  LDG.E.LTC128B R55, desc[UR18][R18.64+0x20] ;  /* 0x0000201212377981 */ /* 0x000764000c1e1920 */
.L_x_61:
[----:B------:R-:W-:Y:S05]  /*6130*/  BSYNC B1 ;  /* 0x0000000000017941 */ /* 0x000fea0003800000 */
.L_x_60:
[----:B------:R-:W-:Y:S01]  /*6140*/  ISETP.GT.AND P1, PT, R46, 0x8, P1 ;  /* 0x000000082e00780c */ /* 0x000fe20000f24270 */
[----:B-----5:R-:W-:Y:S01]  /*6150*/  FMUL R2, R55, UR21 ;  /* 0x0000001537027c20 */ /* 0x020fe20008400000 */
[----:B--2---:R-:W-:Y:S01]  /*6160*/  IADD3.X R17, R35, R51, R3, P6, !PT ;  /* 0x0000003323117210 */ /* 0x004fe200037fe403 */
[----:B------:R-:W-:Y:S01]  /*6170*/  IMAD.WIDE.U32 R6, R30, 0x7, R6 ;  /* 0x000000071e067825 */ /* 0x000fe200078e0006 */
[----:B------:R-:W-:-:S03]  /*6180*/  ISETP.GT.AND P2, PT, R47, 0x30, PT ;  /* 0x000000302f00780c */ /* 0x000fc60003f44270 */
[----:B------:R-:W-:Y:S01]  /*6190*/  FFMA R153, R153, UR20, R2 ;  /* 0x0000001499997c23 */ /* 0x000fe20008000002 */
[----:B------:R-:W-:Y:S01]  /*61a0*/  BSSY B1, `(.L_x_62) ;  /* 0x000000c000017945 */ /* 0x000fe20003800000 */
[----:B------:R-:W-:Y:S01]  /*61b0*/  IMAD.WIDE.U32 R16, R48, UR23, R16 ;  /* 0x0000001730107c25 */ /* 0x000fe2000f8e0010 */
[----:B---3--:R-:W-:Y:S02]  /*61c0*/  IADD3 R18, R50, R7, RZ ;  /* 0x0000000732127210 */ /* 0x008fe40007ffe0ff */
[----:B------:R-:W-:Y:S01]  /*61d0*/  IADD3 R4, P6, R28, R6, RZ ;  /* 0x000000061c047210 */ /* 0x000fe20007fde0ff */
[----:B------:R-:W-:Y:S01]  /*61e0*/  VIADD R3, R17, UR6 ;  /* 0x0000000611037c36 */ /* 0x000fe20008000000 */
[----:B------:R-:W-:Y:S01]  /*61f0*/  LEA R2, P4, R16, UR10, 0x2 ;  /* 0x0000000a10027c11 */ /* 0x000fe2000f8810ff */
[----:B------:R2:W-:Y:S01]  /*6200*/  @P3 STG.E desc[UR18][R10.64+0x20], R153 ;  /* 0x000020990a003986 */ /* 0x0005e2000c101912 */
[----:B------:R-:W-:Y:S01]  /*6210*/  ISETP.GT.AND P3, PT, R46, RZ, P2 ;  /* 0x000000ff2e00720c */ /* 0x000fe20001764270 */
[----:B------:R-:W-:Y:S01]  /*6220*/  IMAD.X R17, R18, 0x1, R27, P6 ;  /* 0x0000000112117824 */ /* 0x000fe200030e061b */
[----:B------:R-:W-:Y:S01]  /*6230*/  LEA.HI.X R3, R16, UR11, R3, 0x2, P4 ;  /* 0x0000000b10037c11 */ /* 0x000fe2000a0f1403 */
[----:B------:R-:W-:Y:S10]  /*6240*/  @!P1 BRA `(.L_x_63) ;  /* 0x0000000000049947 */ /* 0x000ff40003800000 */
[----:B------:R3:W5:Y:S02]  /*6250*/  LDG.E.LTC128B R55, desc[UR18][R2.64+0x20] ;  /* 0x0000201202377981 */ /* 0x000764000c1e1920 */
.L_x_63:
[----:B------:R-:W-:Y:S05]  /*6260*/  BSYNC B1 ;  /* 0x0000000000017941 */ /* 0x000fea0003800000 */
.L_x_62:
        /* <DEDUP_REMOVED lines=20> */
[----:B------:R-:W-:Y:S01]  /*63b0*/  ISETP.GT.AND P1, PT, R47, 0x31, PT ;  /* 0x000000312f00780c */ /* 0x000fe20003f24270 */
[----:B------:R-:W-:Y:S01]  /*63c0*/  IMAD.X R18, R7, 0x1, R27, P4 ;  /* 0x0000000107127824 */ /* 0x000fe200020e061b */
[----:B------:R-:W-:Y:S02]  /*63d0*/  LEA R2, P4, R17, UR10, 0x2 ;  /* 0x0000000a11027c11 */ /* 0x000fe4000f8810ff */
[----:B------:R-:W-:Y:S02]  /*63e0*/  IADD3.X R5, R35, R51, R3, P6, !PT ;  /* 0x0000003323057210 */ /* 0x000fe400037fe403 */
[----:B------:R-:W-:Y:S02]  /*63f0*/  LEA.HI.X R3, R17, UR11, R18, 0x2, P4 ;  /* 0x0000000b11037c11 */ /* 0x000fe4000a0f1412 */
[----:B------:R-:W-:-:S02]  /*6400*/  ISETP.GT.AND P4, PT, R46, RZ, P1 ;  /* 0x000000ff2e00720c */ /* 0x000fc40000f84270 */
[----:B------:R-:W-:-:S04]  /*6410*/  IADD3 R12, P6, R12, R30, RZ ;  /* 0x0000001e0c0c7210 */ /* 0x000fc80007fde0ff */
[----:B------:R-:W-:Y:S01]  /*6420*/  IADD3.X R13, R31, R50, R13, P6, !PT ;  /* 0x000000321f0d7210 */ /* 0x000fe200037fe40d */
[----:B----4-:R-:W-:-:S04]  /*6430*/  FMUL R16, R55, UR21 ;  /* 0x0000001537107c20 */ /* 0x010fc80008400000 */
[----:B------:R-:W-:-:S05]  /*6440*/  FFMA R155, R155, UR20, R16 ;  /* 0x000000149b9b7c23 */ /* 0x000fca0008000010 */
[----:B------:R2:W-:Y:S01]  /*6450*/  @P3 STG.E desc[UR18][R10.64], R155 ;  /* 0x0000009b0a003986 */ /* 0x0005e2000c101912 */
[----:B------:R-:W-:Y:S05]  /*6460*/  @!P4 BRA `(.L_x_65) ;  /* 0x000000000004c947 */ /* 0x000fea0003800000 */
[----:B------:R3:W5:Y:S02]  /*6470*/  LDG.E.LTC128B R55, desc[UR18][R2.64] ;  /* 0x0000001202377981 */ /* 0x000764000c1e1920 */
.L_x_65:
[----:B------:R-:W-:Y:S05]  /*6480*/  BSYNC B1 ;  /* 0x0000000000017941 */ /* 0x000fea0003800000 */
.L_x_64:
        /* <DEDUP_REMOVED lines=15> */
.L_x_67:
[----:B------:R-:W-:Y:S05]  /*6580*/  BSYNC B1 ;  /* 0x0000000000017941 */ /* 0x000fea0003800000 */
.L_x_66:
[----:B------:R-:W-:Y:S01]  /*6590*/  ISETP.GT.AND P1, PT, R46, 0x8, P1 ;  /* 0x000000082e00780c */ /* 0x000fe20000f24270 */
[----:B-----5:R-:W-:Y:S01]  /*65a0*/  FMUL R2, R55, UR21 ;  /* 0x0000001537027c20 */ /* 0x020fe20008400000 */
[----:B------:R-:W-:Y:S01]  /*65b0*/  IADD3.X R17, R35, R51, R3, P6, !PT ;  /* 0x0000003323117210 */ /* 0x000fe200037fe403 */
        /* <DEDUP_REMOVED lines=15> */
.L_x_69:
[----:B------:R-:W-:Y:S05]  /*66b0*/  BSYNC B1 ;  /* 0x0000000000017941 */ /* 0x000fea0003800000 */
.L_x_68:
[----:B-----5:R-:W-:Y:S01]  /*66c0*/  FMUL R5, R55, UR21 ;  /* 0x0000001537057c20 */ /* 0x020fe20008400000 */
[----:B----4-:R-:W-:Y:S01]  /*66d0*/  LEA R2, P4, R4, UR10, 0x2 ;  /* 0x0000000a04027c11 */ /* 0x010fe2000f8810ff */
[----:B--23--:R-:W-:Y:S02]  /*66e0*/  IMAD.MOV.U32 R10, RZ, RZ, R14 ;  /* 0x000000ffff0a7224 */ /* 0x00cfe400078e000e */
        /* <DEDUP_REMOVED lines=30> */
.L_x_71:
[----:B------:R-:W-:Y:S05]  /*68d0*/  BSYNC B1 ;  /* 0x0000000000017941 */ /* 0x000fea0003800000 */
.L_x_70:
        /* <DEDUP_REMOVED lines=15> */
.L_x_73:
[----:B------:R-:W-:Y:S05]  /*69d0*/  BSYNC B1 ;  /* 0x0000000000017941 */ /* 0x000fea0003800000 */
.L_x_72:
        /* <DEDUP_REMOVED lines=18> */
.L_x_75:
[----:B------:R-:W-:Y:S05]  /*6b00*/  BSYNC B1 ;  /* 0x0000000000017941 */ /* 0x000fea0003800000 */
.L_x_74:
        /* <DEDUP_REMOVED lines=33> */
.L_x_77:
[----:B------:R-:W-:Y:S05]  /*6d20*/  BSYNC B1 ;  /* 0x0000000000017941 */ /* 0x000fea0003800000 */
.L_x_76:
        /* <DEDUP_REMOVED lines=15> */
.L_x_79:
[----:B------:R-:W-:Y:S05]  /*6e20*/  BSYNC B1 ;  /* 0x0000000000017941 */ /* 0x000fea0003800000 */
.L_x_78:
        /* <DEDUP_REMOVED lines=18> */
.L_x_81:
[----:B------:R-:W-:Y:S05]  /*6f50*/  BSYNC B1 ;  /* 0x0000000000017941 */ /* 0x000fea0003800000 */
.L_x_80:
        /* <DEDUP_REMOVED lines=33> */
.L_x_83:
[----:B------:R-:W-:Y:S05]  /*7170*/  BSYNC B1 ;  /* 0x0000000000017941 */ /* 0x000fea0003800000 */
.L_x_82:
        /* <DEDUP_REMOVED lines=15> */
.L_x_85:
[----:B------:R-:W-:Y:S05]  /*7270*/  BSYNC B1 ;  /* 0x0000000000017941 */ /* 0x000fea0003800000 */
.L_x_84:
        /* <DEDUP_REMOVED lines=18> */
.L_x_87:
[----:B------:R-:W-:Y:S05]  /*73a0*/  BSYNC B1 ;  /* 0x0000000000017941 */ /* 0x000fea0003800000 */
.L_x_86:
        /* <DEDUP_REMOVED lines=16> */
[----:B------:R-:W-:Y:S01]  /*74b0*/  IMAD.WIDE.U32 R4, R49, R30, R8 ;  /* 0x0000001e31047225 */ /* 0x000fe200078e0008 */
[----:B------:R-:W-:-:S03]  /*74c0*/  IADD3 R17, P4, R6, R28, RZ ;  /* 0x0000001c06117210 */ /* 0x000fc60007f9e0ff */
[----:B------:R-:W-:Y:S01]  /*74d0*/  IMAD.X R7, R18, 0x1, R31, P1 ;  /* 0x0000000112077824 */ /* 0x000fe200008e061f */
[----:B------:R-:W-:Y:S02]  /*74e0*/  ISETP.GT.AND P1, PT, R47, 0x51, PT ;  /* 0x000000512f00780c */ /* 0x000fe40003f24270 */
[----:B------:R-:W-:Y:S01]  /*74f0*/  IADD3 R4, P6, R34, R4, RZ ;  /* 0x0000000422047210 */ /* 0x000fe20007fde0ff */
[----:B------:R-:W-:Y:S01]  /*7500*/  IMAD.X R18, R7, 0x1, R27, P4 ;  /* 0x0000000107127824 */ /* 0x000fe200020e061b */
[----:B---3--:R-:W-:Y:S02]  /*7510*/  LEA R2, P4, R17, UR10, 0x2 ;  /* 0x0000000a11027c11 */ /* 0x008fe4000f8810ff */
        /* <DEDUP_REMOVED lines=10> */
.L_x_89:
[----:B------:R-:W-:Y:S05]  /*75c0*/  BSYNC B1 ;  /* 0x0000000000017941 */ /* 0x000fea0003800000 */
.L_x_88:
        /* <DEDUP_REMOVED lines=15> */
.L_x_91:
[----:B------:R-:W-:Y:S05]  /*76c0*/  BSYNC B1 ;  /* 0x0000000000017941 */ /* 0x000fea0003800000 */
.L_x_90:
        /* <DEDUP_REMOVED lines=8> */
[----:B------:R-:W-:Y:S02]  /*7750*/  IADD3 R6, P6, R28, R4, RZ ;  /* 0x000000041c067210 */ /* 0x000fe40007fde0ff */
[----:B------:R4:W-:Y:S01]  /*7760*/  @P3 STG.E desc[UR18][R10.64+0x20], R173 ;  /* 0x000020ad0a003986 */ /* 0x0009e2000c101912 */
[----:B------:R-:W-:Y:S01]  /*7770*/  VIADD R3, R17, UR6 ;  /* 0x0000000611037c36 */ /* 0x000fe20008000000 */
[----:B------:R-:W-:Y:S02]  /*7780*/  IADD3 R17, R50, R5, RZ ;  /* 0x0000000532117210 */ /* 0x000fe40007ffe0ff */
[----:B------:R-:W-:Y:S02]  /*7790*/  LEA R2, P4, R16, UR10, 0x2 ;  /* 0x0000000a10027c11 */ /* 0x000fe4000f8810ff */
[----:B------:R-:W-:Y:S01]  /*77a0*/  ISETP.GT.AND P3, PT, R46, RZ, P2 ;  /* 0x000000ff2e00720c */ /* 0x000fe20001764270 */
[----:B------:R-:W-:Y:S01]  /*77b0*/  IMAD.X R7, R17, 0x1, R27, P6 ;  /* 0x0000000111077824 */ /* 0x000fe200030e061b */
[----:B------:R-:W-:Y:S01]  /*77c0*/  LEA.HI.X R3, R16, UR11, R3, 0x2, P4 ;  /* 0x0000000b10037c11 */ /* 0x000fe2000a0f1403 */
[----:B------:R-:W-:Y:S10]  /*77d0*/  @!P1 BRA `(.L_x_93) ;  /* 0x0000000000049947 */ /* 0x000ff40003800000 */
[----:B------:R0:W5:Y:S02]  /*77e0*/  LDG.E.LTC128B R55, desc[UR18][R2.64+0x20] ;  /* 0x0000201202377981 */ /* 0x000164000c1e1920 */
.L_x_93:
[----:B------:R-:W-:Y:S05]  /*77f0*/  BSYNC B1 ;  /* 0x0000000000017941 */ /* 0x000fea0003800000 */
.L_x_92:
[----:B--2-4-:R-:W-:Y:S01]  /*7800*/  LEA R10, P4, R6, UR10, 0x2 ;  /* 0x0000000a060a7c11 */ /* 0x014fe2000f8810ff */
[----:B0----5:R-:W-:-:S03]  /*7810*/  FMUL R3, R55, UR21 ;  /* 0x0000001537037c20 */ /* 0x021fc60008400000 */
[----:B------:R-:W-:Y:S01]  /*7820*/  LEA.HI.X R11, R6, UR11, R7, 0x2, P4 ;  /* 0x0000000b060b7c11 */ /* 0x000fe2000a0f1407 */
[----:B---3--:R-:W-:Y:S01]  /*7830*/  FFMA R19, R174, UR20, R3 ;  /* 0x00000014ae137c23 */ /* 0x008fe20008000003 */
[----:B------:R-:W-:Y:S02]  /*7840*/  IMAD.MOV.U32 R6, RZ, RZ, R14 ;  /* 0x000000ffff067224 */ /* 0x000fe400078e000e */
[----:B------:R-:W-:-:S05]  /*7850*/  IMAD.MOV.U32 R7, RZ, RZ, R15 ;  /* 0x000000ffff077224 */ /* 0x000fca00078e000f */
[----:B------:R0:W-:Y:S04]  /*7860*/  @P1 STG.E desc[UR18][R6.64+0x20], R19 ;  /* 0x0000201306001986 */ /* 0x0001e8000c101912 */
[----:B------:R2:W0:Y:S01]  /*7870*/  @P3 LDG.E.LTC128B R55, desc[UR18][R10.64] ;  /* 0x000000120a373981 */ /* 0x000422000c1e1920 */
[C---:B------:R-:W-:Y:S01]  /*7880*/  IMAD.WIDE.U32 R8, R30.reuse, 0x7, R8 ;  /* 0x000000071e087825 */ /* 0x040fe200078e0008 */
[----:B------:R-:W-:Y:S03]  /*7890*/  BSSY B1, `(.L_x_94) ;  /* 0x0000018000017945 */ /* 0x000fe60003800000 */
[----:B------:R-:W-:Y:S01]  /*78a0*/  IMAD.WIDE.U32 R12, R30, 0x7, R12 ;  /* 0x000000071e0c7825 */ /* 0x000fe200078e000c */
[----:B------:R-:W-:-:S04]  /*78b0*/  IADD3 R2, P1, R8, R30, RZ ;  /* 0x0000001e08027210 */ /* 0x000fc80007f3e0ff */
[----:B------:R-:W-:Y:S01]  /*78c0*/  IADD3.X R3, R31, R50, R9, P1, !PT ;  /* 0x000000321f037210 */ /* 0x000fe20000ffe409 */
[----:B--2---:R-:W-:Y:S01]  /*78d0*/  IMAD.WIDE.U32 R10, R32, 0x1c, R6 ;  /* 0x0000001c200a7825 */ /* 0x004fe200078e0006 */
[----:B------:R-:W-:-:S03]  /*78e0*/  IADD3 R4, P1, R4, R30, RZ ;  /* 0x0000001e04047210 */ /* 0x000fc60007f3e0ff */
[----:B------:R-:W-:Y:S01]  /*78f0*/  IMAD.WIDE.U32 R8, R49, R30, R2 ;  /* 0x0000001e31087225 */ /* 0x000fe200078e0002 */
[----:B------:R-:W-:-:S03]  /*7900*/  IADD3 R18, P4, R4, R28, RZ ;  /* 0x0000001c04127210 */ /* 0x000fc60007f9e0ff */
[----:B------:R-:W-:Y:S01]  /*7910*/  IMAD.X R5, R17, 0x1, R31, P1 ;  /* 0x0000000111057824 */ /* 0x000fe200008e061f */
[----:B------:R-:W-:Y:S01]  /*7920*/  IADD3 R16, P6, R34, R8, RZ ;  /* 0x0000000822107210 */ /* 0x000fe20007fde0ff */
[----:B------:R-:W-:Y:S01]  /*7930*/  IMAD.IADD R11, R52, 0x1, R11 ;  /* 0x00000001340b7824 */ /* 0x000fe200078e020b */
[----:B------:R-:W-:Y:S02]  /*7940*/  ISETP.GT.AND P1, PT, R47, 0x59, PT ;  /* 0x000000592f00780c */ /* 0x000fe40003f24270 */
[----:B------:R-:W-:Y:S01]  /*7950*/  IADD3.X R17, R35, R51, R9, P6, !PT ;  /* 0x0000003323117210 */ /* 0x000fe200037fe409 */
[----:B------:R-:W-:Y:S01]  /*7960*/  IMAD.X R9, R5, 0x1, R27, P4 ;  /* 0x0000000105097824 */ /* 0x000fe200020e061b */
[----:B------:R-:W-:-:S04]  /*7970*/  LEA R8, P4, R18, UR10, 0x2 ;  /* 0x0000000a12087c11 */ /* 0x000fc8000f8810ff */
[----:B------:R-:W-:Y:S02]  /*7980*/  LEA.HI.X R9, R18, UR11, R9, 0x2, P4 ;  /* 0x0000000b12097c11 */ /* 0x000fe4000a0f1409 */
[----:B------:R-:W-:Y:S01]  /*7990*/  ISETP.GT.AND P4, PT, R46, RZ, P1 ;  /* 0x000000ff2e00720c */ /* 0x000fe20000f84270 */
[----:B0-----:R-:W-:-:S04]  /*79a0*/  FMUL R6, R55, UR21 ;  /* 0x0000001537067c20 */ /* 0x001fc80008400000 */
[----:B------:R-:W-:Y:S01]  /*79b0*/  FFMA R175, R175, UR20, R6 ;  /* 0x00000014afaf7c23 */ /* 0x000fe20008000006 */
[----:B------:R-:W-:-:S04]  /*79c0*/  IADD3 R6, P6, R12, R30, RZ ;  /* 0x0000001e0c067210 */ /* 0x000fc80007fde0ff */
[----:B------:R0:W-:Y:S01]  /*79d0*/  @P3 STG.E desc[UR18][R10.64], R175 ;  /* 0x000000af0a003986 */ /* 0x0001e2000c101912 */
[----:B------:R-:W-:Y:S02]  /*79e0*/  IADD3.X R7, R31, R50, R13, P6, !PT ;  /* 0x000000321f077210 */ /* 0x000fe400037fe40d */
[----:B------:R-:W-:Y:S06]  /*79f0*/  @!P4 BRA `(.L_x_95) ;  /* 0x000000000004c947 */ /* 0x000fec0003800000 */
[----:B------:R2:W5:Y:S02]  /*7a00*/  LDG.E.LTC128B R55, desc[UR18][R8.64] ;  /* 0x0000001208377981 */ /* 0x000564000c1e1920 */
.L_x_95:
[----:B------:R-:W-:Y:S05]  /*7a10*/  BSYNC B1 ;  /* 0x0000000000017941 */ /* 0x000fea0003800000 */
.L_x_94:
[----:B--2---:R-:W-:Y:S01]  /*7a20*/  IADD3 R8, P6, R14, R54, RZ ;  /* 0x000000360e087210 */ /* 0x004fe20007fde0ff */
[----:B------:R-:W-:Y:S01]  /*7a30*/  IMAD.WIDE.U32 R18, R48, UR23, R16 ;  /* 0x0000001730127c25 */ /* 0x000fe2000f8e0010 */
[----:B------:R-:W-:Y:S01]  /*7a40*/  ISETP.GT.AND P3, PT, R46, 0x8, P2 ;  /* 0x000000082e00780c */ /* 0x000fe20001764270 */
[----:B------:R-:W-:Y:S02]  /*7a50*/  BSSY B1, `(.L_x_96) ;  /* 0x000000c000017945 */ /* 0x000fe40003800000 */
[----:B------:R-:W-:Y:S02]  /*7a60*/  IMAD.X R9, R15, 0x1, R33, P6 ;  /* 0x000000010f097824 */ /* 0x000fe400030e0621 */
[----:B-----5:R-:W-:Y:S01]  /*7a70*/  FMUL R15, R55, UR21 ;  /* 0x00000015370f7c20 */ /* 0x020fe20008400000 */
[----:B------:R-:W-:Y:S01]  /*7a80*/  VIADD R17, R19, UR6 ;  /* 0x0000000613117c36 */ /* 0x000fe20008000000 */
[----:B------:R-:W-:Y:S01]  /*7a90*/  LEA R16, P2, R18, UR10, 0x2 ;  /* 0x0000000a12107c11 */ /* 0x000fe2000f8410ff */
[----:B------:R-:W-:-:S04]  /*7aa0*/  IMAD.WIDE.U32 R12, R49, R30, R6 ;  /* 0x0000001e310c7225 */ /* 0x000fc800078e0006 */
[----:B------:R-:W-:Y:S01]  /*7ab0*/  FFMA R19, R176, UR20, R15 ;  /* 0x00000014b0137c23 */ /* 0x000fe2000800000f */
[----:B------:R-:W-:Y:S02]  /*7ac0*/  LEA.HI.X R17, R18, UR11, R17, 0x2, P2 ;  /* 0x0000000b12117c11 */ /* 0x000fe400090f1411 */
[----:B------:R-:W-:Y:S02]  /*7ad0*/  IADD3 R14, P6, R34, R12, RZ ;  /* 0x0000000c220e7210 */ /* 0x000fe40007fde0ff */
[----:B------:R2:W-:Y:S01]  /*7ae0*/  @P4 STG.E desc[UR18][R8.64], R19 ;  /* 0x0000001308004986 */ /* 0x0005e2000c101912 */
[----:B------:R-:W-:Y:S10]  /*7af0*/  @!P3 BRA `(.L_x_97) ;  /* 0x000000000004b947 */ /* 0x000ff40003800000 */
[----:B------:R3:W5:Y:S02]  /*7b00*/  LDG.E.LTC128B R55, desc[UR18][R16.64+0x20] ;  /* 0x0000201210377981 */ /* 0x000764000c1e1920 */
.L_x_97:
[----:B------:R-:W-:Y:S05]  /*7b10*/  BSYNC B1 ;  /* 0x0000000000017941 */ /* 0x000fea0003800000 */
.L_x_96:
        /* <DEDUP_REMOVED lines=8> */
[----:B---3--:R-:W-:Y:S02]  /*7ba0*/  IADD3 R16, R50, R5, RZ ;  /* 0x0000000532107210 */ /* 0x008fe40007ffe0ff */
[----:B------:R3:W-:Y:S01]  /*7bb0*/  @P3 STG.E desc[UR18][R10.64+0x20], R177 ;  /* 0x000020b10a003986 */ /* 0x0007e2000c101912 */
[----:B------:R-:W-:Y:S01]  /*7bc0*/  VIADD R13, R15, UR6 ;  /* 0x000000060f0d7c36 */ /* 0x000fe20008000000 */
[----:B------:R-:W-:Y:S02]  /*7bd0*/  LEA R12, P4, R14, UR10, 0x2 ;  /* 0x0000000a0e0c7c11 */ /* 0x000fe4000f8810ff */
[----:B------:R-:W-:Y:S02]  /*7be0*/  IADD3 R15, P6, R28, R4, RZ ;  /* 0x000000041c0f7210 */ /* 0x000fe40007fde0ff */
[----:B------:R-:W-:-:S02]  /*7bf0*/  LEA.HI.X R13, R14, UR11, R13, 0x2, P4 ;  /* 0x0000000b0e0d7c11 */ /* 0x000fc4000a0f140d */
[----:B------:R-:W-:Y:S01]  /*7c00*/  ISETP.GT.AND P3, PT, R46, RZ, P2 ;  /* 0x000000ff2e00720c */ /* 0x000fe20001764270 */
[----:B------:R-:W-:Y:S01]  /*7c10*/  IMAD.X R14, R16, 0x1, R27, P6 ;  /* 0x00000001100e7824 */ /* 0x000fe200030e061b */
[----:B------:R-:W-:Y:S11]  /*7c20*/  @!P1 BRA `(.L_x_99) ;  /* 0x0000000000049947 */ /* 0x000ff60003800000 */
[----:B------:R4:W5:Y:S02]  /*7c30*/  LDG.E.LTC128B R55, desc[UR18][R12.64+0x20] ;  /* 0x000020120c377981 */ /* 0x000964000c1e1920 */
.L_x_99:
[----:B------:R-:W-:Y:S05]  /*7c40*/  BSYNC B1 ;  /* 0x0000000000017941 */ /* 0x000fea0003800000 */
.L_x_98:
[----:B-----5:R-:W-:Y:S01]  /*7c50*/  FMUL R5, R55, UR21 ;  /* 0x0000001537057c20 */ /* 0x020fe20008400000 */
[----:B0--3--:R-:W-:-:S03]  /*7c60*/  LEA R10, P4, R15, UR10, 0x2 ;  /* 0x0000000a0f0a7c11 */ /* 0x009fc6000f8810ff */
[----:B------:R-:W-:Y:S01]  /*7c70*/  FFMA R17, R178, UR20, R5 ;  /* 0x00000014b2117c23 */ /* 0x000fe20008000005 */
[----:B------:R-:W-:-:S04]  /*7c80*/  LEA.HI.X R11, R15, UR11, R14, 0x2, P4 ;  /* 0x0000000b0f0b7c11 */ /* 0x000fc8000a0f140e */
[----:B------:R0:W-:Y:S04]  /*7c90*/  @P1 STG.E desc[UR18][R8.64+0x20], R17 ;  /* 0x0000201108001986 */ /* 0x0001e8000c101912 */
[----:B------:R3:W2:Y:S01]  /*7ca0*/  @P3 LDG.E.LTC128B R55, desc[UR18][R10.64] ;  /* 0x000000120a373981 */ /* 0x0006a2000c1e1920 */
[C---:B------:R-:W-:Y:S01]  /*7cb0*/  IMAD.WIDE.U32 R2, R30.reuse, 0x7, R2 ;  /* 0x000000071e027825 */ /* 0x040fe200078e0002 */
[----:B------:R-:W-:Y:S03]  /*7cc0*/  BSSY B1, `(.L_x_100) ;  /* 0x0000018000017945 */ /* 0x000fe60003800000 */
[----:B------:R-:W-:Y:S01]  /*7cd0*/  IMAD.WIDE.U32 R6, R30, 0x7, R6 ;  /* 0x000000071e067825 */ /* 0x000fe200078e0006 */
[----:B------:R-:W-:-:S04]  /*7ce0*/  IADD3 R2, P1, R2, R30, RZ ;  /* 0x0000001e02027210 */ /* 0x000fc80007f3e0ff */
[----:B------:R-:W-:Y:S01]  /*7cf0*/  IADD3.X R3, R31, R50, R3, P1, !PT ;  /* 0x000000321f037210 */ /* 0x000fe20000ffe403 */
[----:B---3--:R-:W-:Y:S01]  /*7d00*/  IMAD.WIDE.U32 R10, R32, 0x1c, R8 ;  /* 0x0000001c200a7825 */ /* 0x008fe200078e0008 */
[----:B------:R-:W-:-:S03]  /*7d10*/  IADD3 R4, P1, R4, R30, RZ ;  /* 0x0000001e04047210 */ /* 0x000fc60007f3e0ff */
[----:B------:R-:W-:Y:S01]  /*7d20*/  IMAD.IADD R11, R52, 0x1, R11 ;  /* 0x00000001340b7824 */ /* 0x000fe200078e020b */
[----:B------:R-:W-:Y:S01]  /*7d30*/  IADD3 R15, P4, R4, R28, RZ ;  /* 0x0000001c040f7210 */ /* 0x000fe20007f9e0ff */
[----:B------:R-:W-:Y:S01]  /*7d40*/  IMAD.X R5, R16, 0x1, R31, P1 ;  /* 0x0000000110057824 */ /* 0x000fe200008e061f */
[----:B------:R-:W-:Y:S01]  /*7d50*/  ISETP.GT.AND P1, PT, R47, 0x61, PT ;  /* 0x000000612f00780c */ /* 0x000fe20003f24270 */
[----:B----4-:R-:W-:-:S04]  /*7d60*/  IMAD.WIDE.U32 R12, R49, R30, R2 ;  /* 0x0000001e310c7225 */ /* 0x010fc800078e0002 */
[----:B------:R-:W-:Y:S01]  /*7d70*/  IMAD.X R18, R5, 0x1, R27, P4 ;  /* 0x0000000105127824 */ /* 0x000fe200020e061b */
[C---:B------:R-:W-:Y:S02]  /*7d80*/  LEA R14, P4, R15.reuse, UR10, 0x2 ;  /* 0x0000000a0f0e7c11 */ /* 0x040fe4000f8810ff */
[----:B------:R-:W-:Y:S02]  /*7d90*/  IADD3 R12, P6, R34, R12, RZ ;  /* 0x0000000c220c7210 */ /* 0x000fe40007fde0ff */
[----:B------:R-:W-:Y:S02]  /*7da0*/  LEA.HI.X R15, R15, UR11, R18, 0x2, P4 ;  /* 0x0000000b0f0f7c11 */ /* 0x000fe4000a0f1412 */
[----:B------:R-:W-:Y:S02]  /*7db0*/  ISETP.GT.AND P4, PT, R46, RZ, P1 ;  /* 0x000000ff2e00720c */ /* 0x000fe40000f84270 */
[----:B------:R-:W-:Y:S02]  /*7dc0*/  IADD3.X R13, R35, R51, R13, P6, !PT ;  /* 0x00000033230d7210 */ /* 0x000fe400037fe40d */
[----:B------:R-:W-:-:S04]  /*7dd0*/  IADD3 R6, P6, R6, R30, RZ ;  /* 0x0000001e06067210 */ /* 0x000fc80007fde0ff */
[----:B------:R-:W-:Y:S01]  /*7de0*/  IADD3.X R7, R31, R50, R7, P6, !PT ;  /* 0x000000321f077210 */ /* 0x000fe200037fe407 */
[----:B--2---:R-:W-:-:S04]  /*7df0*/  FMUL R16, R55, UR21 ;  /* 0x0000001537107c20 */ /* 0x004fc80008400000 */
[----:B------:R-:W-:-:S05]  /*7e00*/  FFMA R179, R179, UR20, R16 ;  /* 0x00000014b3b37c23 */ /* 0x000fca0008000010 */
[----:B------:R0:W-:Y:S01]  /*7e10*/  @P3 STG.E desc[UR18][R10.64], R179 ;  /* 0x000000b30a003986 */ /* 0x0001e2000c101912 */
[----:B------:R-:W-:Y:S05]  /*7e20*/  @!P4 BRA `(.L_x_101) ;  /* 0x000000000004c947 */ /* 0x000fea0003800000 */
[----:B------:R2:W5:Y:S02]  /*7e30*/  LDG.E.LTC128B R55, desc[UR18][R14.64] ;  /* 0x000000120e377981 */ /* 0x000564000c1e1920 */
.L_x_101:
[----:B------:R-:W-:Y:S05]  /*7e40*/  BSYNC B1 ;  /* 0x0000000000017941 */ /* 0x000fea0003800000 */
.L_x_100:
        /* <DEDUP_REMOVED lines=8> */
[----:B--2---:R-:W-:-:S03]  /*7ed0*/  IMAD.WIDE.U32 R14, R49, R30, R6 ;  /* 0x0000001e310e7225 */ /* 0x004fc600078e0006 */
[----:B------:R0:W-:Y:S01]  /*7ee0*/  @P4 STG.E desc[UR18][R8.64], R21 ;  /* 0x0000001508004986 */ /* 0x0001e2000c101912 */
[----:B------:R-:W-:Y:S01]  /*7ef0*/  VIADD R13, R13, UR6 ;  /* 0x000000060d0d7c36 */ /* 0x000fe20008000000 */
[----:B------:R-:W-:-:S04]  /*7f00*/  IADD3 R18, P6, R34, R14, RZ ;  /* 0x0000000e22127210 */ /* 0x000fc80007fde0ff */
[----:B------:R-:W-:Y:S01]  /*7f10*/  LEA.HI.X R17, R12, UR11, R13, 0x2, P2 ;  /* 0x0000000b0c117c11 */ /* 0x000fe200090f140d */
[----:B------:R-:W-:Y:S08]  /*7f20*/  @!P3 BRA `(.L_x_103) ;  /* 0x000000000004b947 */ /* 0x000ff00003800000 */
[----:B------:R2:W5:Y:S02]  /*7f30*/  LDG.E.LTC128B R55, desc[UR18][R16.64+0x20] ;  /* 0x0000201210377981 */ /* 0x000564000c1e1920 */
.L_x_103:
[----:B------:R-:W-:Y:S05]  /*7f40*/  BSYNC B1 ;  /* 0x0000000000017941 */ /* 0x000fea0003800000 */
.L_x_102:
[----:B-----5:R-:W-:Y:S01]  /*7f50*/  FMUL R12, R55, UR21 ;  /* 0x00000015370c7c20 */ /* 0x020fe20008400000 */
[----:B------:R-:W-:Y:S01]  /*7f60*/  IADD3.X R19, R35, R51, R15, P6, !PT ;  /* 0x0000003323137210 */ /* 0x000fe200037fe40f */
[----:B------:R-:W-:Y:S01]  /*7f70*/  IMAD.WIDE.U32 R4, R30, 0x7, R4 ;  /* 0x000000071e047825 */ /* 0x000fe200078e0004 */
[----:B------:R-:W-:-:S03]  /*7f80*/  ISETP.GT.AND P1, PT, R46, 0x8, P1 ;  /* 0x000000082e00780c */ /* 0x000fc60000f24270 */
[----:B------:R-:W-:Y:S01]  /*7f90*/  FFMA R181, R181, UR20, R12 ;  /* 0x00000014b5b57c23 */ /* 0x000fe2000800000c */
[----:B------:R-:W-:Y:S01]  /*7fa0*/  ISETP.GT.AND P2, PT, R47, 0x68, PT ;  /* 0x000000682f00780c */ /* 0x000fe20003f44270 */
[----:B------:R-:W-:Y:S01]  /*7fb0*/  IMAD.WIDE.U32 R12, R48, UR23, R18 ;  /* 0x00000017300c7c25 */ /* 0x000fe2000f8e0012 */
[----:B------:R-:W-:Y:S02]  /*7fc0*/  BSSY B1, `(.L_x_104) ;  /* 0x000000b000017945 */ /* 0x000fe40003800000 */
[----:B------:R3:W-:Y:S01]  /*7fd0*/  @P3 STG.E desc[UR18][R10.64+0x20], R181 ;  /* 0x000020b50a003986 */ /* 0x0007e2000c101912 */
[----:B------:R-:W-:Y:S01]  /*7fe0*/  VIADD R15, R13, UR6 ;  /* 0x000000060d0f7c36 */ /* 0x000fe20008000000 */
[----:B------:R-:W-:Y:S01]  /*7ff0*/  IADD3 R13, P6, R28, R4, RZ ;  /* 0x000000041c0d7210 */ /* 0x000fe20007fde0ff */
[----:B--2---:R-:W-:Y:S01]  /*8000*/  IMAD.IADD R17, R50, 0x1, R5 ;  /* 0x0000000132117824 */ /* 0x004fe200078e0205 */
[----:B------:R-:W-:Y:S02]  /*8010*/  LEA R14, P4, R12, UR10, 0x2 ;  /* 0x0000000a0c0e7c11 */ /* 0x000fe4000f8810ff */
[----:B------:R-:W-:Y:S01]  /*8020*/  ISETP.GT.AND P3, PT, R46, RZ, P2 ;  /* 0x000000ff2e00720c */ /* 0x000fe20001764270 */
[----:B------:R-:W-:Y:S01]  /*8030*/  IMAD.X R16, R17, 0x1, R27, P6 ;  /* 0x0000000111107824 */ /* 0x000fe200030e061b */
[----:B------:R-:W-:Y:S01]  /*8040*/  LEA.HI.X R15, R12, UR11, R15, 0x2, P4 ;  /* 0x0000000b0c0f7c11 */ /* 0x000fe2000a0f140f */
[----:B------:R-:W-:Y:S10]  /*8050*/  @!P1 BRA `(.L_x_105) ;  /* 0x0000000000049947 */ /* 0x000ff40003800000 */
[----:B------:R2:W5:Y:S02]  /*8060*/  LDG.E.LTC128B R55, desc[UR18][R14.64+0x20] ;  /* 0x000020120e377981 */ /* 0x000564000c1e1920 */
.L_x_105:
[----:B------:R-:W-:Y:S05]  /*8070*/  BSYNC B1 ;  /* 0x0000000000017941 */ /* 0x000fea0003800000 */
.L_x_104:
[----:B-----5:R-:W-:Y:S01]  /*8080*/  FMUL R5, R55, UR21 ;  /* 0x0000001537057c20 */ /* 0x020fe20008400000 */
[----:B------:R-:W-:-:S03]  /*8090*/  LEA R12, P4, R13, UR10, 0x2 ;  /* 0x0000000a0d0c7c11 */ /* 0x000fc6000f8810ff */
[----:B------:R-:W-:Y:S01]  /*80a0*/  FFMA R19, R182, UR20, R5 ;  /* 0x00000014b6137c23 */ /* 0x000fe20008000005 */
[----:B------:R-:W-:-:S04]  /*80b0*/  LEA.HI.X R13, R13, UR11, R16, 0x2, P4 ;  /* 0x0000000b0d0d7c11 */ /* 0x000fc8000a0f1410 */
[----:B------:R4:W-:Y:S04]  /*80c0*/  @P1 STG.E desc[UR18][R8.64+0x20], R19 ;  /* 0x0000201308001986 */ /* 0x0009e8000c101912 */
[----:B------:R0:W4:Y:S01]  /*80d0*/  @P3 LDG.E.LTC128B R55, desc[UR18][R12.64] ;  /* 0x000000120c373981 */ /* 0x000122000c1e1920 */
[C---:B------:R-:W-:Y:S01]  /*80e0*/  IMAD.WIDE.U32 R2, R30.reuse, 0x7, R2 ;  /* 0x000000071e027825 */ /* 0x040fe200078e0002 */
[----:B------:R-:W-:Y:S03]  /*80f0*/  BSSY B1, `(.L_x_106) ;  /* 0x0000018000017945 */ /* 0x000fe60003800000 */
[----:B------:R-:W-:Y:S01]  /*8100*/  IMAD.WIDE.U32 R6, R30, 0x7, R6 ;  /* 0x000000071e067825 */ /* 0x000fe200078e0006 */
[----:B------:R-:W-:-:S04]  /*8110*/  IADD3 R2, P1, R2, R30, RZ ;  /* 0x0000001e02027210 */ /* 0x000fc80007f3e0ff */
[----:B------:R-:W-:Y:S01]  /*8120*/  IADD3.X R3, R31, R50, R3, P1, !PT ;  /* 0x000000321f037210 */ /* 0x000fe20000ffe403 */
[----:B0-----:R-:W-:Y:S01]  /*8130*/  IMAD.WIDE.U32 R12, R32, 0x1c, R8 ;  /* 0x0000001c200c7825 */ /* 0x001fe200078e0008 */
[----:B---3--:R-:W-:-:S03]  /*8140*/  IADD3 R10, P1, R4, R30, RZ ;  /* 0x0000001e040a7210 */ /* 0x008fc60007f3e0ff */
[----:B--2---:R-:W-:Y:S01]  /*8150*/  IMAD.WIDE.U32 R14, R49, R30, R2 ;  /* 0x0000001e310e7225 */ /* 0x004fe200078e0002 */
[----:B------:R-:W-:Y:S02]  /*8160*/  IADD3.X R11, R17, R31, RZ, P1, !PT ;  /* 0x0000001f110b7210 */ /* 0x000fe40000ffe4ff */
[----:B------:R-:W-:Y:S01]  /*8170*/  IADD3 R5, P4, R10, R28, RZ ;  /* 0x0000001c0a057210 */ /* 0x000fe20007f9e0ff */
[----:B------:R-:W-:Y:S01]  /*8180*/  IMAD.IADD R13, R52, 0x1, R13 ;  /* 0x00000001340d7824 */ /* 0x000fe200078e020d */
[----:B------:R-:W-:Y:S02]  /*8190*/  IADD3 R16, P6, R34, R14, RZ ;  /* 0x0000000e22107210 */ /* 0x000fe40007fde0ff */
[----:B------:R-:W-:Y:S01]  /*81a0*/  ISETP.GT.AND P1, PT, R47, 0x69, PT ;  /* 0x000000692f00780c */ /* 0x000fe20003f24270 */
[----:B------:R-:W-:Y:S01]  /*81b0*/  IMAD.X R18, R11, 0x1, R27, P4 ;  /* 0x000000010b127824 */ /* 0x000fe200020e061b */
[----:B------:R-:W-:Y:S02]  /*81c0*/  LEA R14, P4, R5, UR10, 0x2 ;  /* 0x0000000a050e7c11 */ /* 0x000fe4000f8810ff */
[----:B------:R-:W-:-:S02]  /*81d0*/  IADD3.X R17, R35, R51, R15, P6, !PT ;  /* 0x0000003323117210 */ /* 0x000fc400037fe40f */
[----:B------:R-:W-:Y:S02]  /*81e0*/  LEA.HI.X R15, R5, UR11, R18, 0x2, P4 ;  /* 0x0000000b050f7c11 */ /* 0x000fe4000a0f1412 */
[----:B------:R-:W-:Y:S01]  /*81f0*/  ISETP.GT.AND P4, PT, R46, RZ, P1 ;  /* 0x000000ff2e00720c */ /* 0x000fe20000f84270 */
[----:B----4-:R-:W-:-:S04]  /*8200*/  FMUL R4, R55, UR21 ;  /* 0x0000001537047c20 */ /* 0x010fc80008400000 */
[----:B------:R-:W-:Y:S01]  /*8210*/  FFMA R183, R183, UR20, R4 ;  /* 0x00000014b7b77c23 */ /* 0x000fe20008000004 */
[----:B------:R-:W-:-:S04]  /*8220*/  IADD3 R4, P6, R6, R30, RZ ;  /* 0x0000001e06047210 */ /* 0x000fc80007fde0ff */
[----:B------:R0:W-:Y:S01]  /*8230*/  @P3 STG.E desc[UR18][R12.64], R183 ;  /* 0x000000b70c003986 */ /* 0x0001e2000c101912 */
[----:B------:R-:W-:Y:S02]  /*8240*/  IADD3.X R5, R31, R50, R7, P6, !PT ;  /* 0x000000321f057210 */ /* 0x000fe400037fe407 */
[----:B------:R-:W-:Y:S06]  /*8250*/  @!P4 BRA `(.L_x_107) ;  /* 0x000000000004c947 */ /* 0x000fec0003800000 */
[----:B------:R2:W5:Y:S02]  /*8260*/  LDG.E.LTC128B R55, desc[UR18][R14.64] ;  /* 0x000000120e377981 */ /* 0x000564000c1e1920 */
.L_x_107:
[----:B------:R-:W-:Y:S05]  /*8270*/  BSYNC B1 ;  /* 0x0000000000017941 */ /* 0x000fea0003800000 */
.L_x_106:
[----:B------:R-:W-:Y:S01]  /*8280*/  IADD3 R6, P6, R8, R54, RZ ;  /* 0x0000003608067210 */ /* 0x000fe20007fde0ff */
[----:B--2---:R-:W-:Y:S01]  /*8290*/  IMAD.WIDE.U32 R14, R48, UR23, R16 ;  /* 0x00000017300e7c25 */ /* 0x004fe2000f8e0010 */
[----:B------:R-:W-:Y:S01]  /*82a0*/  ISETP.GT.AND P3, PT, R46, 0x8, P2 ;  /* 0x000000082e00780c */ /* 0x000fe20001764270 */
[----:B------:R-:W-:Y:S02]  /*82b0*/  BSSY B1, `(.L_x_108) ;  /* 0x000000c000017945 */ /* 0x000fe40003800000 */
[----:B------:R-:W-:Y:S02]  /*82c0*/  IMAD.X R7, R9, 0x1, R33, P6 ;  /* 0x0000000109077824 */ /* 0x000fe400030e0621 */
[----:B-----5:R-:W-:Y:S01]  /*82d0*/  FMUL R9, R55, UR21 ;  /* 0x0000001537097c20 */ /* 0x020fe20008400000 */
[----:B------:R-:W-:Y:S01]  /*82e0*/  IMAD.WIDE.U32 R18, R49, R30, R4 ;  /* 0x0000001e31127225 */ /* 0x000fe200078e0004 */
[----:B------:R-:W-:-:S03]  /*82f0*/  LEA R8, P2, R14, UR10, 0x2 ;  /* 0x0000000a0e087c11 */ /* 0x000fc6000f8410ff */
[----:B------:R-:W-:Y:S01]  /*8300*/  FFMA R21, R184, UR20, R9 ;  /* 0x00000014b8157c23 */ /* 0x000fe20008000009 */
[----:B------:R-:W-:Y:S01]  /*8310*/  VIADD R15, R15, UR6 ;  /* 0x000000060f0f7c36 */ /* 0x000fe20008000000 */
[----:B------:R-:W-:-:S03]  /*8320*/  IADD3 R16, P6, R34, R18, RZ ;  /* 0x0000001222107210 */ /* 0x000fc60007fde0ff */
[----:B------:R2:W-:Y:S01]  /*8330*/  @P4 STG.E desc[UR18][R6.64], R21 ;  /* 0x0000001506004986 */ /* 0x0005e2000c101912 */
[----:B------:R-:W-:Y:S01]  /*8340*/  LEA.HI.X R9, R14, UR11, R15, 0x2, P2 ;  /* 0x0000000b0e097c11 */ /* 0x000fe200090f140f */
[----:B------:R-:W-:Y:S08]  /*8350*/  @!P3 BRA `(.L_x_109) ;  /* 0x000000000004b947 */ /* 0x000ff00003800000 */
[----:B------:R3:W5:Y:S02]  /*8360*/  LDG.E.LTC128B R55, desc[UR18][R8.64+0x20] ;  /* 0x0000201208377981 */ /* 0x000764000c1e1920 */
.L_x_109:
[----:B------:R-:W-:Y:S05]  /*8370*/  BSYNC B1 ;  /* 0x0000000000017941 */ /* 0x000fea0003800000 */
.L_x_108:
[----:B------:R-:W-:Y:S01]  /*8380*/  ISETP.GT.AND P1, PT, R46, 0x8, P1 ;  /* 0x000000082e00780c */ /* 0x000fe20000f24270 */
[----:B---3-5:R-:W-:Y:S01]  /*8390*/  FMUL R8, R55, UR21 ;  /* 0x0000001537087c20 */ /* 0x028fe20008400000 */
[----:B------:R-:W-:Y:S01]  /*83a0*/  IADD3.X R17, R35, R51, R19, P6, !PT ;  /* 0x0000003323117210 */ /* 0x000fe200037fe413 */
        /* <DEDUP_REMOVED lines=8> */
[----:B------:R-:W-:Y:S01]  /*8430*/  LEA R10, P4, R8, UR10, 0x2 ;  /* 0x0000000a080a7c11 */ /* 0x000fe2000f8810ff */
[----:B------:R-:W-:Y:S01]  /*8440*/  IMAD.IADD R18, R50, 0x1, R15 ;  /* 0x0000000132127824 */ /* 0x000fe200078e020f */
[----:B------:R-:W-:Y:S02]  /*8450*/  ISETP.GT.AND P3, PT, R46, RZ, P2 ;  /* 0x000000ff2e00720c */ /* 0x000fe40001764270 */
[----:B------:R-:W-:Y:S01]  /*8460*/  LEA.HI.X R11, R8, UR11, R9, 0x2, P4 ;  /* 0x0000000b080b7c11 */ /* 0x000fe2000a0f1409 */
[----:B------:R-:W-:Y:S01]  /*8470*/  IMAD.X R17, R18, 0x1, R27, P6 ;  /* 0x0000000112117824 */ /* 0x000fe200030e061b */
[----:B------:R-:W-:Y:S09]  /*8480*/  @!P1 BRA `(.L_x_111) ;  /* 0x0000000000049947 */ /* 0x000ff20003800000 */
[----:B------:R4:W5:Y:S02]  /*8490*/  LDG.E.LTC128B R55, desc[UR18][R10.64+0x20] ;  /* 0x000020120a377981 */ /* 0x000964000c1e1920 */
.L_x_111:
[----:B------:R-:W-:Y:S05]  /*84a0*/  BSYNC B1 ;  /* 0x0000000000017941 */ /* 0x000fea0003800000 */
.L_x_110:
        /* <DEDUP_REMOVED lines=10> */
[----:B------:R-:W-:Y:S02]  /*8550*/  IADD3.X R9, R31, R50, R3, P1, !PT ;  /* 0x000000321f097210 */ /* 0x000fe40000ffe403 */
[-C--:B----4-:R-:W-:Y:S01]  /*8560*/  IADD3 R10, P1, R14, R30.reuse, RZ ;  /* 0x0000001e0e0a7210 */ /* 0x090fe20007f3e0ff */
[----:B------:R-:W-:-:S03]  /*8570*/  IMAD.WIDE.U32 R2, R49, R30, R8 ;  /* 0x0000001e31027225 */ /* 0x000fc600078e0008 */
[----:B------:R-:W-:Y:S01]  /*8580*/  IADD3 R17, P4, R10, R28, RZ ;  /* 0x0000001c0a117210 */ /* 0x000fe20007f9e0ff */
[----:B------:R-:W-:Y:S01]  /*8590*/  IMAD.X R11, R18, 0x1, R31, P1 ;  /* 0x00000001120b7824 */ /* 0x000fe200008e061f */
[----:B------:R-:W-:Y:S02]  /*85a0*/  IADD3 R14, P6, R34, R2, RZ ;  /* 0x00000002220e7210 */ /* 0x000fe40007fde0ff */
[----:B------:R-:W-:Y:S01]  /*85b0*/  ISETP.GT.AND P1, PT, R47, 0x71, PT ;  /* 0x000000712f00780c */ /* 0x000fe20003f24270 */
[----:B------:R-:W-:Y:S01]  /*85c0*/  IMAD.X R18, R11, 0x1, R27, P4 ;  /* 0x000000010b127824 */ /* 0x000fe200020e061b */
[----:B------:R-:W-:Y:S01]  /*85d0*/  IADD3.X R15, R35, R51, R3, P6, !PT ;  /* 0x00000033230f7210 */ /* 0x000fe200037fe403 */
[----:B------:R-:W-:Y:S01]  /*85e0*/  IMAD.WIDE.U32 R2, R32, 0x1c, R6 ;  /* 0x0000001c20027825 */ /* 0x000fe200078e0006 */
[----:B---3--:R-:W-:Y:S02]  /*85f0*/  LEA R12, P4, R17, UR10, 0x2 ;  /* 0x0000000a110c7c11 */ /* 0x008fe4000f8810ff */
[----:B------:R-:W-:-:S02]  /*8600*/  IADD3 R4, P6, R4, R30, RZ ;  /* 0x0000001e04047210 */ /* 0x000fc40007fde0ff */
[----:B------:R-:W-:Y:S01]  /*8610*/  LEA.HI.X R13, R17, UR11, R18, 0x2, P4 ;  /* 0x0000000b110d7c11 */ /* 0x000fe2000a0f1412 */
[----:B------:R-:W-:Y:S01]  /*8620*/  IMAD.MOV.U32 R18, RZ, RZ, R2 ;  /* 0x000000ffff127224 */ /* 0x000fe200078e0002 */
[----:B0-----:R-:W-:Y:S02]  /*8630*/  IADD3 R19, R52, R3, RZ ;  /* 0x0000000334137210 */ /* 0x001fe40007ffe0ff */
[----:B------:R-:W-:Y:S02]  /*8640*/  ISETP.GT.AND P4, PT, R46, RZ, P1 ;  /* 0x000000ff2e00720c */ /* 0x000fe40000f84270 */
[----:B------:R-:W-:Y:S01]  /*8650*/  IADD3.X R5, R31, R50, R5, P6, !PT ;  /* 0x000000321f057210 */ /* 0x000fe200037fe405 */
[----:B--2---:R-:W-:-:S04]  /*8660*/  FMUL R16, R55, UR21 ;  /* 0x0000001537107c20 */ /* 0x004fc80008400000 */
[----:B------:R-:W-:-:S05]  /*8670*/  FFMA R187, R187, UR20, R16 ;  /* 0x00000014bbbb7c23 */ /* 0x000fca0008000010 */
[----:B------:R0:W-:Y:S01]  /*8680*/  @P3 STG.E desc[UR18][R18.64], R187 ;  /* 0x000000bb12003986 */ /* 0x0001e2000c101912 */
[----:B------:R-:W-:Y:S05]  /*8690*/  @!P4 BRA `(.L_x_113) ;  /* 0x000000000004c947 */ /* 0x000fea0003800000 */
[----:B------:R2:W5:Y:S02]  /*86a0*/  LDG.E.LTC128B R55, desc[UR18][R12.64] ;  /* 0x000000120c377981 */ /* 0x000564000c1e1920 */
.L_x_113:
[----:B------:R-:W-:Y:S05]  /*86b0*/  BSYNC B1 ;  /* 0x0000000000017941 */ /* 0x000fea0003800000 */
.L_x_112:
        /* <DEDUP_REMOVED lines=15> */
.L_x_115:
[----:B------:R-:W-:Y:S05]  /*87b0*/  BSYNC B1 ;  /* 0x0000000000017941 */ /* 0x000fea0003800000 */
.L_x_114:
[----:B---3-5:R-:W-:Y:S01]  /*87c0*/  FMUL R6, R55, UR21 ;  /* 0x0000001537067c20 */ /* 0x028fe20008400000 */
[----:B------:R-:W-:Y:S01]  /*87d0*/  IADD3.X R15, R35, R51, R17, P6, !PT ;  /* 0x00000033230f7210 */ /* 0x000fe200037fe411 */
[----:B------:R-:W-:Y:S01]  /*87e0*/  BSSY B1, `(.L_x_116) ;  /* 0x0000010000017945 */ /* 0x000fe20003800000 */
[----:B------:R-:W-:Y:S01]  /*87f0*/  ISETP.GT.AND P1, PT, R46, 0x8, P1 ;  /* 0x000000082e00780c */ /* 0x000fe20000f24270 */
[----:B------:R-:W-:Y:S01]  /*8800*/  FFMA R189, R189, UR20, R6 ;  /* 0x00000014bdbd7c23 */ /* 0x000fe20008000006 */
[----:B------:R-:W-:Y:S01]  /*8810*/  ISETP.GT.AND P2, PT, R47, 0x78, PT ;  /* 0x000000782f00780c */ /* 0x000fe20003f44270 */
[----:B------:R-:W-:-:S03]  /*8820*/  IMAD.WIDE.U32 R6, R48, UR23, R14 ;  /* 0x0000001730067c25 */ /* 0x000fc6000f8e000e */
[----:B------:R3:W-:Y:S01]  /*8830*/  @P3 STG.E desc[UR18][R18.64+0x20], R189 ;  /* 0x000020bd12003986 */ /* 0x0007e2000c101912 */
[----:B------:R-:W-:Y:S01]  /*8840*/  IMAD.WIDE.U32 R14, R30, 0x7, R10 ;  /* 0x000000071e0e7825 */ /* 0x000fe200078e000a */
[----:B------:R-:W-:Y:S02]  /*8850*/  LEA R10, P4, R6, UR10, 0x2 ;  /* 0x0000000a060a7c11 */ /* 0x000fe4000f8810ff */
[----:B------:R-:W-:Y:S01]  /*8860*/  ISETP.GT.AND P3, PT, R46, RZ, P2 ;  /* 0x000000ff2e00720c */ /* 0x000fe20001764270 */
[----:B------:R-:W-:Y:S01]  /*8870*/  VIADD R7, R7, UR6 ;  /* 0x0000000607077c36 */ /* 0x000fe20008000000 */
[----:B------:R-:W-:Y:S01]  /*8880*/  IADD3 R12, P6, R28, R14, RZ ;  /* 0x0000000e1c0c7210 */ /* 0x000fe20007fde0ff */
[----:B------:R-:W-:-:S03]  /*8890*/  IMAD.IADD R16, R50, 0x1, R15 ;  /* 0x0000000132107824 */ /* 0x000fc600078e020f */
[----:B------:R-:W-:Y:S01]  /*88a0*/  LEA.HI.X R11, R6, UR11, R7, 0x2, P4 ;  /* 0x0000000b060b7c11 */ /* 0x000fe2000a0f1407 */
[----:B------:R-:W-:Y:S01]  /*88b0*/  IMAD.X R13, R16, 0x1, R27, P6 ;  /* 0x00000001100d7824 */ /* 0x000fe200030e061b */
[----:B---3--:R-:W-:Y:S07]  /*88c0*/  @!P1 BRA `(.L_x_117) ;  /* 0x0000000000049947 */ /* 0x008fee0003800000 */
[----:B------:R3:W5:Y:S02]  /*88d0*/  LDG.E.LTC128B R55, desc[UR18][R10.64+0x20] ;  /* 0x000020120a377981 */ /* 0x000764000c1e1920 */
.L_x_117:
[----:B------:R-:W-:Y:S05]  /*88e0*/  BSYNC B1 ;  /* 0x0000000000017941 */ /* 0x000fea0003800000 */
.L_x_116:
[----:B-----5:R-:W-:Y:S01]  /*88f0*/  FMUL R7, R55, UR21 ;  /* 0x0000001537077c20 */ /* 0x020fe20008400000 */
[----:B---3--:R-:W-:-:S03]  /*8900*/  LEA R10, P4, R12, UR10, 0x2 ;  /* 0x0000000a0c0a7c11 */ /* 0x008fc6000f8810ff */
[----:B0-----:R-:W-:Y:S01]  /*8910*/  FFMA R19, R190, UR20, R7 ;  /* 0x00000014be137c23 */ /* 0x001fe20008000007 */
        /* <DEDUP_REMOVED lines=8> */
[----:B---3--:R-:W-:Y:S01]  /*89a0*/  IMAD.WIDE.U32 R10, R32, 0x1c, R2 ;  /* 0x0000001c200a7825 */ /* 0x008fe200078e0002 */
[----:B------:R-:W-:-:S03]  /*89b0*/  IADD3 R8, P1, R14, R30, RZ ;  /* 0x0000001e0e087210 */ /* 0x000fc60007f3e0ff */
[----:B------:R-:W-:Y:S01]  /*89c0*/  IMAD.WIDE.U32 R12, R49, R30, R6 ;  /* 0x0000001e310c7225 */ /* 0x000fe200078e0006 */
[----:B------:R-:W-:-:S03]  /*89d0*/  IADD3 R17, P4, R8, R28, RZ ;  /* 0x0000001c08117210 */ /* 0x000fc60007f9e0ff */
[----:B------:R-:W-:Y:S01]  /*89e0*/  IMAD.X R9, R16, 0x1, R31, P1 ;  /* 0x0000000110097824 */ /* 0x000fe200008e061f */
[----:B------:R-:W-:Y:S01]  /*89f0*/  IADD3 R14, P6, R34, R12, RZ ;  /* 0x0000000c220e7210 */ /* 0x000fe20007fde0ff */
[----:B0-----:R-:W-:Y:S01]  /*8a00*/  IMAD.IADD R19, R52, 0x1, R11 ;  /* 0x0000000134137824 */ /* 0x001fe200078e020b */
[----:B------:R-:W-:Y:S01]  /*8a10*/  ISETP.GT.AND P1, PT, R47, 0x79, PT ;  /* 0x000000792f00780c */ /* 0x000fe20003f24270 */
[----:B------:R-:W-:Y:S01]  /*8a20*/  IMAD.X R18, R9, 0x1, R27, P4 ;  /* 0x0000000109127824 */ /* 0x000fe200020e061b */
[----:B------:R-:W-:Y:S02]  /*8a30*/  LEA R12, P4, R17, UR10, 0x2 ;  /* 0x0000000a110c7c11 */ /* 0x000fe4000f8810ff */
[----:B------:R-:W-:Y:S02]  /*8a40*/  IADD3.X R15, R35, R51, R13, P6, !PT ;  /* 0x00000033230f7210 */ /* 0x000fe400037fe40d */
[----:B------:R-:W-:Y:S02]  /*8a50*/  LEA.HI.X R13, R17, UR11, R18, 0x2, P4 ;  /* 0x0000000b110d7c11 */ /* 0x000fe4000a0f1412 */
[----:B------:R-:W-:-:S02]  /*8a60*/  MOV R18, R10 ;  /* 0x0000000a00127202 */ /* 0x000fc40000000f00 */
[----:B------:R-:W-:Y:S02]  /*8a70*/  ISETP.GT.AND P4, PT, R46, RZ, P1 ;  /* 0x000000ff2e00720c */ /* 0x000fe40000f84270 */
[----:B------:R-:W-:-:S04]  /*8a80*/  IADD3 R4, P6, R4, R30, RZ ;  /* 0x0000001e04047210 */ /* 0x000fc80007fde0ff */
[----:B------:R-:W-:Y:S01]  /*8a90*/  IADD3.X R5, R31, R50, R5, P6, !PT ;  /* 0x000000321f057210 */ /* 0x000fe200037fe405 */
[----:B----4-:R-:W-:-:S04]  /*8aa0*/  FMUL R16, R55, UR21 ;  /* 0x0000001537107c20 */ /* 0x010fc80008400000 */
[----:B------:R-:W-:-:S05]  /*8ab0*/  FFMA R191, R191, UR20, R16 ;  /* 0x00000014bfbf7c23 */ /* 0x000fca0008000010 */
[----:B------:R0:W-:Y:S01]  /*8ac0*/  @P3 STG.E desc[UR18][R18.64], R191 ;  /* 0x000000bf12003986 */ /* 0x0001e2000c101912 */
[----:B------:R-:W-:Y:S05]  /*8ad0*/  @!P4 BRA `(.L_x_119) ;  /* 0x000000000004c947 */ /* 0x000fea0003800000 */
[----:B------:R3:W5:Y:S02]  /*8ae0*/  LDG.E.LTC128B R55, desc[UR18][R12.64] ;  /* 0x000000120c377981 */ /* 0x000764000c1e1920 */
.L_x_119:
[----:B------:R-:W-:Y:S05]  /*8af0*/  BSYNC B1 ;  /* 0x0000000000017941 */ /* 0x000fea0003800000 */
.L_x_118:
[----:B--2---:R-:W-:Y:S01]  /*8b00*/  IADD3 R2, P6, R2, R54, RZ ;  /* 0x0000003602027210 */ /* 0x004fe20007fde0ff */
[----:B---3-5:R-:W-:Y:S01]  /*8b10*/  FMUL R13, R55, UR21 ;  /* 0x00000015370d7c20 */ /* 0x028fe20008400000 */
[----:B------:R-:W-:Y:S01]  /*8b20*/  ISETP.GT.AND P3, PT, R46, 0x8, P2 ;  /* 0x000000082e00780c */ /* 0x000fe20001764270 */
[----:B------:R-:W-:Y:S01]  /*8b30*/  IMAD.WIDE.U32 R10, R48, UR23, R14 ;  /* 0x00000017300a7c25 */ /* 0x000fe2000f8e000e */
[----:B------:R-:W-:Y:S03]  /*8b40*/  BSSY B1, `(.L_x_120) ;  /* 0x000000b000017945 */ /* 0x000fe60003800000 */
[----:B------:R-:W-:Y:S01]  /*8b50*/  FFMA R21, R192, UR20, R13 ;  /* 0x00000014c0157c23 */ /* 0x000fe2000800000d */
[----:B------:R-:W-:Y:S01]  /*8b60*/  IMAD.X R3, R3, 0x1, R33, P6 ;  /* 0x0000000103037824 */ /* 0x000fe200030e0621 */
[----:B------:R-:W-:Y:S01]  /*8b70*/  LEA R12, P2, R10, UR10, 0x2 ;  /* 0x0000000a0a0c7c11 */ /* 0x000fe2000f8410ff */
[----:B------:R-:W-:-:S03]  /*8b80*/  IMAD.WIDE.U32 R16, R49, R30, R4 ;  /* 0x0000001e31107225 */ /* 0x000fc600078e0004 */
[----:B------:R2:W-:Y:S01]  /*8b90*/  @P4 STG.E desc[UR18][R2.64], R21 ;  /* 0x0000001502004986 */ /* 0x0005e2000c101912 */
[----:B------:R-:W-:Y:S01]  /*8ba0*/  VIADD R11, R11, UR6 ;  /* 0x000000060b0b7c36 */ /* 0x000fe20008000000 */
[----:B------:R-:W-:-:S04]  /*8bb0*/  IADD3 R14, P6, R34, R16, RZ ;  /* 0x00000010220e7210 */ /* 0x000fc80007fde0ff */
[----:B------:R-:W-:Y:S01]  /*8bc0*/  LEA.HI.X R13, R10, UR11, R11, 0x2, P2 ;  /* 0x0000000b0a0d7c11 */ /* 0x000fe200090f140b */
[----:B------:R-:W-:Y:S08]  /*8bd0*/  @!P3 BRA `(.L_x_121) ;  /* 0x000000000004b947 */ /* 0x000ff00003800000 */
[----:B------:R3:W5:Y:S02]  /*8be0*/  LDG.E.LTC128B R55, desc[UR18][R12.64+0x20] ;  /* 0x000020120c377981 */ /* 0x000764000c1e1920 */
.L_x_121:
[----:B------:R-:W-:Y:S05]  /*8bf0*/  BSYNC B1 ;  /* 0x0000000000017941 */ /* 0x000fea0003800000 */
.L_x_120:
        /* <DEDUP_REMOVED lines=8> */
[----:B---3--:R-:W-:Y:S02]  /*8c80*/  IADD3 R12, P6, R28, R16, RZ ;  /* 0x000000101c0c7210 */ /* 0x008fe40007fde0ff */
        /* <DEDUP_REMOVED lines=9> */
.L_x_123:
[----:B------:R-:W-:Y:S05]  /*8d20*/  BSYNC B1 ;  /* 0x0000000000017941 */ /* 0x000fea0003800000 */
.L_x_122:
[----:B-----5:R-:W-:Y:S01]  /*8d30*/  FMUL R11, R55, UR21 ;  /* 0x00000015370b7c20 */ /* 0x020fe20008400000 */
[----:B----4-:R-:W-:-:S03]  /*8d40*/  LEA R8, P4, R12, UR10, 0x2 ;  /* 0x0000000a0c087c11 */ /* 0x010fc6000f8810ff */
[----:B0--3--:R-:W-:Y:S01]  /*8d50*/  FFMA R19, R194, UR20, R11 ;  /* 0x00000014c2137c23 */ /* 0x009fe2000800000b */
        /* <DEDUP_REMOVED lines=19> */
[----:B------:R-:W-:Y:S01]  /*8e90*/  LEA.HI.X R11, R15, UR11, R18, 0x2, P4 ;  /* 0x0000000b0f0b7c11 */ /* 0x000fe2000a0f1412 */
[----:B------:R-:W-:Y:S01]  /*8ea0*/  IMAD.MOV.U32 R18, RZ, RZ, R8 ;  /* 0x000000ffff127224 */ /* 0x000fe200078e0008 */
        /* <DEDUP_REMOVED lines=8> */
.L_x_125:
[----:B------:R-:W-:Y:S05]  /*8f30*/  BSYNC B1 ;  /* 0x0000000000017941 */ /* 0x000fea0003800000 */
.L_x_124:
[----:B--2---:R-:W-:Y:S01]  /*8f40*/  IADD3 R2, P6, R2, R54, RZ ;  /* 0x0000003602027210 */ /* 0x004fe20007fde0ff */
[----:B---3-5:R-:W-:Y:S01]  /*8f50*/  FMUL R11, R55, UR21 ;  /* 0x00000015370b7c20 */ /* 0x028fe20008400000 */
[----:B------:R-:W-:Y:S01]  /*8f60*/  ISETP.GT.AND P3, PT, R46, 0x8, P2 ;  /* 0x000000082e00780c */ /* 0x000fe20001764270 */
[----:B------:R-:W-:Y:S01]  /*8f70*/  IMAD.WIDE.U32 R8, R48, UR23, R12 ;  /* 0x0000001730087c25 */ /* 0x000fe2000f8e000c */
[----:B------:R-:W-:-:S03]  /*8f80*/  IADD3.X R3, R3, R33, RZ, P6, !PT ;  /* 0x0000002103037210 */ /* 0x000fc600037fe4ff */
[----:B------:R-:W-:Y:S01]  /*8f90*/  FFMA R21, R196, UR20, R11 ;  /* 0x00000014c4157c23 */ /* 0x000fe2000800000b */
[----:B------:R-:W-:Y:S01]  /*8fa0*/  BSSY B1, `(.L_x_126) ;  /* 0x0000009000017945 */ /* 0x000fe20003800000 */
[----:B------:R-:W-:Y:S01]  /*8fb0*/  IMAD.WIDE.U32 R14, R49, R30, R4 ;  /* 0x0000001e310e7225 */ /* 0x000fe200078e0004 */
[----:B------:R-:W-:Y:S02]  /*8fc0*/  LEA R10, P2, R8, UR10, 0x2 ;  /* 0x0000000a080a7c11 */ /* 0x000fe4000f8410ff */
[----:B------:R2:W-:Y:S01]  /*8fd0*/  @P4 STG.E desc[UR18][R2.64], R21 ;  /* 0x0000001502004986 */ /* 0x0005e2000c101912 */
[----:B------:R-:W-:Y:S01]  /*8fe0*/  VIADD R9, R9, UR6 ;  /* 0x0000000609097c36 */ /* 0x000fe20008000000 */
[----:B------:R-:W-:-:S04]  /*8ff0*/  IADD3 R12, P6, R34, R14, RZ ;  /* 0x0000000e220c7210 */ /* 0x000fc80007fde0ff */
[----:B------:R-:W-:Y:S01]  /*9000*/  LEA.HI.X R11, R8, UR11, R9, 0x2, P2 ;  /* 0x0000000b080b7c11 */ /* 0x000fe200090f1409 */
[----:B------:R-:W-:Y:S08]  /*9010*/  @!P3 BRA `(.L_x_127) ;  /* 0x000000000004b947 */ /* 0x000ff00003800000 */
[----:B------:R3:W5:Y:S02]  /*9020*/  LDG.E.LTC128B R55, desc[UR18][R10.64+0x20] ;  /* 0x000020120a377981 */ /* 0x000764000c1e1920 */
.L_x_127:
[----:B------:R-:W-:Y:S05]  /*9030*/  BSYNC B1 ;  /* 0x0000000000017941 */ /* 0x000fea0003800000 */
.L_x_126:
        /* <DEDUP_REMOVED lines=9> */
[----:B---3--:R-:W-:Y:S01]  /*90d0*/  VIADD R11, R9, UR6 ;  /* 0x00000006090b7c36 */ /* 0x008fe20008000000 */
[----:B------:R-:W-:Y:S01]  /*90e0*/  IADD3 R9, P6, R28, R16, RZ ;  /* 0x000000101c097210 */ /* 0x000fe20007fde0ff */
[----:B------:R-:W-:Y:S01]  /*90f0*/  IMAD.IADD R13, R50, 0x1, R17 ;  /* 0x00000001320d7824 */ /* 0x000fe200078e0211 */
[----:B------:R-:W-:Y:S02]  /*9100*/  LEA R10, P4, R8, UR10, 0x2 ;  /* 0x0000000a080a7c11 */ /* 0x000fe4000f8810ff */
[----:B------:R-:W-:Y:S01]  /*9110*/  ISETP.GT.AND P3, PT, R46, RZ, P2 ;  /* 0x000000ff2e00720c */ /* 0x000fe20001764270 */
[----:B------:R-:W-:Y:S01]  /*9120*/  IMAD.X R12, R13, 0x1, R27, P6 ;  /* 0x000000010d0c7824 */ /* 0x000fe200030e061b */
[----:B------:R-:W-:Y:S01]  /*9130*/  LEA.HI.X R11, R8, UR11, R11, 0x2, P4 ;  /* 0x0000000b080b7c11 */ /* 0x000fe2000a0f140b */
[----:B------:R-:W-:Y:S10]  /*9140*/  @!P1 BRA `(.L_x_129) ;  /* 0x0000000000049947 */ /* 0x000ff40003800000 */
[----:B------:R3:W5:Y:S02]  /*9150*/  LDG.E.LTC128B R55, desc[UR18][R10.64+0x20] ;  /* 0x000020120a377981 */ /* 0x000764000c1e1920 */
.L_x_129:
[----:B------:R-:W-:Y:S05]  /*9160*/  BSYNC B1 ;  /* 0x0000000000017941 */ /* 0x000fea0003800000 */
.L_x_128:
[----:B---3-5:R-:W-:Y:S01]  /*9170*/  FMUL R11, R55, UR21 ;  /* 0x00000015370b7c20 */ /* 0x028fe20008400000 */
[----:B------:R-:W-:-:S03]  /*9180*/  LEA R8, P4, R9, UR10, 0x2 ;  /* 0x0000000a09087c11 */ /* 0x000fc6000f8810ff */
[----:B0---4-:R-:W-:Y:S01]  /*9190*/  FFMA R19, R198, UR20, R11 ;  /* 0x00000014c6137c23 */ /* 0x011fe2000800000b */
        /* <DEDUP_REMOVED lines=29> */
.L_x_131:
[----:B------:R-:W-:Y:S05]  /*9370*/  BSYNC B1 ;  /* 0x0000000000017941 */ /* 0x000fea0003800000 */
.L_x_130:
[----:B--2---:R-:W-:Y:S01]  /*9380*/  IADD3 R2, P6, R2, R54, RZ ;  /* 0x0000003602027210 */ /* 0x004fe20007fde0ff */
[----:B---3-5:R-:W-:Y:S01]  /*9390*/  FMUL R11, R55, UR21 ;  /* 0x00000015370b7c20 */ /* 0x028fe20008400000 */
[----:B------:R-:W-:Y:S01]  /*93a0*/  ISETP.GT.AND P3, PT, R46, 0x8, P2 ;  /* 0x000000082e00780c */ /* 0x000fe20001764270 */
[----:B------:R-:W-:Y:S01]  /*93b0*/  IMAD.WIDE.U32 R8, R48, UR23, R12 ;  /* 0x0000001730087c25 */ /* 0x000fe2000f8e000c */
[----:B------:R-:W-:Y:S03]  /*93c0*/  BSSY B1, `(.L_x_132) ;  /* 0x000000b000017945 */ /* 0x000fe60003800000 */
[----:B------:R-:W-:Y:S01]  /*93d0*/  FFMA R21, R200, UR20, R11 ;  /* 0x00000014c8157c23 */ /* 0x000fe2000800000b */
[----:B------:R-:W-:Y:S01]  /*93e0*/  IMAD.X R3, R3, 0x1, R33, P6 ;  /* 0x0000000103037824 */ /* 0x000fe200030e0621 */
[----:B------:R-:W-:Y:S01]  /*93f0*/  IADD3 R9, R9, UR6, RZ ;  /* 0x0000000609097c10 */ /* 0x000fe2000fffe0ff */
[----:B------:R-:W-:Y:S01]  /*9400*/  IMAD.WIDE.U32 R14, R49, R30, R4 ;  /* 0x0000001e310e7225 */ /* 0x000fe200078e0004 */
[----:B------:R-:W-:-:S02]  /*9410*/  LEA R10, P2, R8, UR10, 0x2 ;  /* 0x0000000a080a7c11 */ /* 0x000fc4000f8410ff */
[----:B------:R2:W-:Y:S01]  /*9420*/  @P4 STG.E desc[UR18][R2.64], R21 ;  /* 0x0000001502004986 */ /* 0x0005e2000c101912 */
[----:B------:R-:W-:Y:S02]  /*9430*/  IADD3 R12, P6, R34, R14, RZ ;  /* 0x0000000e220c7210 */ /* 0x000fe40007fde0ff */
[----:B------:R-:W-:Y:S01]  /*9440*/  LEA.HI.X R11, R8, UR11, R9, 0x2, P2 ;  /* 0x0000000b080b7c11 */ /* 0x000fe200090f1409 */
[----:B------:R-:W-:Y:S10]  /*9450*/  @!P3 BRA `(.L_x_133) ;  /* 0x000000000004b947 */ /* 0x000ff40003800000 */
[----:B------:R3:W5:Y:S02]  /*9460*/  LDG.E.LTC128B R55, desc[UR18][R10.64+0x20] ;  /* 0x000020120a377981 */ /* 0x000764000c1e1920 */
.L_x_133:
[----:B------:R-:W-:Y:S05]  /*9470*/  BSYNC B1 ;  /* 0x0000000000017941 */ /* 0x000fea0003800000 */
.L_x_132:
        /* <DEDUP_REMOVED lines=18> */
.L_x_135:
[----:B------:R-:W-:Y:S05]  /*95a0*/  BSYNC B1 ;  /* 0x0000000000017941 */ /* 0x000fea0003800000 */
.L_x_134:
        /* <DEDUP_REMOVED lines=32> */
.L_x_137:
[----:B------:R-:W-:Y:S05]  /*97b0*/  BSYNC B1 ;  /* 0x0000000000017941 */ /* 0x000fea0003800000 */
.L_x_136:
        /* <DEDUP_REMOVED lines=15> */
.L_x_139:
[----:B------:R-:W-:Y:S05]  /*98b0*/  BSYNC B1 ;  /* 0x0000000000017941 */ /* 0x000fea0003800000 */
.L_x_138:
        /* <DEDUP_REMOVED lines=9> */
[----:B------:R-:W-:Y:S01]  /*9950*/  IMAD.IADD R13, R50, 0x1, R17 ;  /* 0x00000001320d7824 */ /* 0x000fe200078e0211 */
[----:B---3--:R-:W-:Y:S02]  /*9960*/  IADD3 R11, R9, UR6, RZ ;  /* 0x00000006090b7c10 */ /* 0x008fe4000fffe0ff */
[----:B------:R-:W-:Y:S02]  /*9970*/  IADD3 R9, P6, R28, R16, RZ ;  /* 0x000000101c097210 */ /* 0x000fe40007fde0ff */
[----:B------:R-:W-:-:S02]  /*9980*/  LEA R10, P4, R8, UR10, 0x2 ;  /* 0x0000000a080a7c11 */ /* 0x000fc4000f8810ff */
[----:B------:R-:W-:Y:S01]  /*9990*/  ISETP.GT.AND P3, PT, R46, RZ, P2 ;  /* 0x000000ff2e00720c */ /* 0x000fe20001764270 */
[----:B------:R-:W-:Y:S01]  /*99a0*/  IMAD.X R12, R13, 0x1, R27, P6 ;  /* 0x000000010d0c7824 */ /* 0x000fe200030e061b */
[----:B------:R-:W-:Y:S01]  /*99b0*/  LEA.HI.X R11, R8, UR11, R11, 0x2, P4 ;  /* 0x0000000b080b7c11 */ /* 0x000fe2000a0f140b */
[----:B------:R-:W-:Y:S10]  /*99c0*/  @!P1 BRA `(.L_x_141) ;  /* 0x0000000000049947 */ /* 0x000ff40003800000 */
[----:B------:R3:W5:Y:S02]  /*99d0*/  LDG.E.LTC128B R55, desc[UR18][R10.64+0x20] ;  /* 0x000020120a377981 */ /* 0x000764000c1e1920 */
.L_x_141:
[----:B------:R-:W-:Y:S05]  /*99e0*/  BSYNC B1 ;  /* 0x0000000000017941 */ /* 0x000fea0003800000 */
.L_x_140:
        /* <DEDUP_REMOVED lines=10> */
[----:B------:R-:W-:Y:S02]  /*9a90*/  IADD3.X R11, R31, R50, R7, P1, !PT ;  /* 0x000000321f0b7210 */ /* 0x000fe40000ffe407 */
[-C--:B------:R-:W-:Y:S01]  /*9aa0*/  IADD3 R16, P1, R16, R30.reuse, RZ ;  /* 0x0000001e10107210 */ /* 0x080fe20007f3e0ff */
        /* <DEDUP_REMOVED lines=8> */
[----:B---3--:R-:W-:-:S03]  /*9b30*/  LEA R8, P4, R15, UR10, 0x2 ;  /* 0x0000000a0f087c11 */ /* 0x008fc6000f8810ff */
[----:B0-----:R-:W-:Y:S01]  /*9b40*/  IMAD.IADD R19, R52, 0x1, R7 ;  /* 0x0000000134137824 */ /* 0x001fe200078e0207 */
[----:B------:R-:W-:Y:S01]  /*9b50*/  LEA.HI.X R9, R15, UR11, R18, 0x2, P4 ;  /* 0x0000000b0f097c11 */ /* 0x000fe2000a0f1412 */
[----:B------:R-:W-:Y:S01]  /*9b60*/  IMAD.MOV.U32 R18, RZ, RZ, R6 ;  /* 0x000000ffff127224 */ /* 0x000fe200078e0006 */
        /* <DEDUP_REMOVED lines=8> */
.L_x_143:
[----:B------:R-:W-:Y:S05]  /*9bf0*/  BSYNC B1 ;  /* 0x0000000000017941 */ /* 0x000fea0003800000 */
.L_x_142:
[----:B--2---:R-:W-:Y:S01]  /*9c00*/  IADD3 R2, P6, R2, R54, RZ ;  /* 0x0000003602027210 */ /* 0x004fe20007fde0ff */
        /* <DEDUP_REMOVED lines=14> */
.L_x_145:
[----:B------:R-:W-:Y:S05]  /*9cf0*/  BSYNC B1 ;  /* 0x0000000000017941 */ /* 0x000fea0003800000 */
.L_x_144:
[----:B-----5:R-:W-:Y:S01]  /*9d00*/  FMUL R4, R55, UR21 ;  /* 0x0000001537047c20 */ /* 0x020fe20008400000 */
[----:B------:R-:W-:Y:S01]  /*9d10*/  IADD3.X R13, R35, R51, R9, P6, !PT ;  /* 0x00000033230d7210 */ /* 0x000fe200037fe409 */
[----:B------:R-:W-:Y:S01]  /*9d20*/  IMAD.WIDE.U32 R16, R30, 0x7, R16 ;  /* 0x000000071e107825 */ /* 0x000fe200078e0010 */
[----:B------:R-:W-:-:S03]  /*9d30*/  ISETP.GT.AND P1, PT, R46, 0x8, P1 ;  /* 0x000000082e00780c */ /* 0x000fc60000f24270 */
[----:B------:R-:W-:Y:S01]  /*9d40*/  FFMA R209, R209, UR20, R4 ;  /* 0x00000014d1d17c23 */ /* 0x000fe20008000004 */
[----:B------:R-:W-:Y:S01]  /*9d50*/  ISETP.GT.AND P2, PT, R47, 0xa0, PT ;  /* 0x000000a02f00780c */ /* 0x000fe20003f44270 */
[----:B------:R-:W-:Y:S01]  /*9d60*/  IMAD.WIDE.U32 R4, R48, UR23, R12 ;  /* 0x0000001730047c25 */ /* 0x000fe2000f8e000c */
[----:B------:R-:W-:Y:S01]  /*9d70*/  IADD3 R12, R50, R17, RZ ;  /* 0x00000011320c7210 */ /* 0x000fe20007ffe0ff */
[----:B------:R-:W-:Y:S01]  /*9d80*/  BSSY B1, `(.L_x_146) ;  /* 0x000000a000017945 */ /* 0x000fe20003800000 */
[----:B------:R4:W-:Y:S01]  /*9d90*/  @P3 STG.E desc[UR18][R18.64+0x20], R209 ;  /* 0x000020d112003986 */ /* 0x0009e2000c101912 */
[----:B---3--:R-:W-:Y:S01]  /*9da0*/  VIADD R7, R5, UR6 ;  /* 0x0000000605077c36 */ /* 0x008fe20008000000 */
[----:B------:R-:W-:Y:S02]  /*9db0*/  IADD3 R5, P6, R28, R16, RZ ;  /* 0x000000101c057210 */ /* 0x000fe40007fde0ff */
[----:B------:R-:W-:Y:S02]  /*9dc0*/  LEA R6, P4, R4, UR10, 0x2 ;  /* 0x0000000a04067c11 */ /* 0x000fe4000f8810ff */
[----:B------:R-:W-:Y:S01]  /*9dd0*/  ISETP.GT.AND P3, PT, R46, RZ, P2 ;  /* 0x000000ff2e00720c */ /* 0x000fe20001764270 */
[----:B------:R-:W-:Y:S01]  /*9de0*/  IMAD.X R8, R12, 0x1, R27, P6 ;  /* 0x000000010c087824 */ /* 0x000fe200030e061b */
[----:B------:R-:W-:Y:S01]  /*9df0*/  LEA.HI.X R7, R4, UR11, R7, 0x2, P4 ;  /* 0x0000000b04077c11 */ /* 0x000fe2000a0f1407 */
[----:B------:R-:W-:Y:S10]  /*9e00*/  @!P1 BRA `(.L_x_147) ;  /* 0x0000000000049947 */ /* 0x000ff40003800000 */
[----:B------:R3:W5:Y:S02]  /*9e10*/  LDG.E.LTC128B R55, desc[UR18][R6.64+0x20] ;  /* 0x0000201206377981 */ /* 0x000764000c1e1920 */
.L_x_147:
[----:B------:R-:W-:Y:S05]  /*9e20*/  BSYNC B1 ;  /* 0x0000000000017941 */ /* 0x000fea0003800000 */
.L_x_146:
        /* <DEDUP_REMOVED lines=32> */
.L_x_149:
[----:B------:R-:W-:Y:S05]  /*a030*/  BSYNC B1 ;  /* 0x0000000000017941 */ /* 0x000fea0003800000 */
.L_x_148:
        /* <DEDUP_REMOVED lines=15> */
.L_x_151:
[----:B------:R-:W-:Y:S05]  /*a130*/  BSYNC B1 ;  /* 0x0000000000017941 */ /* 0x000fea0003800000 */
.L_x_150:
[----:B------:R-:W-:Y:S01]  /*a140*/  ISETP.GT.AND P1, PT, R46, 0x8, P1 ;  /* 0x000000082e00780c */ /* 0x000fe20000f24270 */
[----:B-----5:R-:W-:Y:S01]  /*a150*/  FMUL R4, R55, UR21 ;  /* 0x0000001537047c20 */ /* 0x020fe20008400000 */
[----:B------:R-:W-:Y:S01]  /*a160*/  IADD3.X R11, R35, R51, R13, P6, !PT ;  /* 0x00000033230b7210 */ /* 0x000fe200037fe40d */
[----:B------:R-:W-:Y:S01]  /*a170*/  IMAD.WIDE.U32 R16, R30, 0x7, R16 ;  /* 0x000000071e107825 */ /* 0x000fe200078e0010 */
[----:B------:R-:W-:-:S03]  /*a180*/  ISETP.GT.AND P2, PT, R47, 0xa8, PT ;  /* 0x000000a82f00780c */ /* 0x000fc60003f44270 */
[----:B------:R-:W-:Y:S01]  /*a190*/  FFMA R213, R213, UR20, R4 ;  /* 0x00000014d5d57c23 */ /* 0x000fe20008000004 */
[----:B------:R-:W-:Y:S01]  /*a1a0*/  BSSY B1, `(.L_x_152) ;  /* 0x000000c000017945 */ /* 0x000fe20003800000 */
[----:B------:R-:W-:-:S03]  /*a1b0*/  IMAD.WIDE.U32 R4, R48, UR23, R10 ;  /* 0x0000001730047c25 */ /* 0x000fc6000f8e000a */
[----:B------:R4:W-:Y:S01]  /*a1c0*/  @P3 STG.E desc[UR18][R18.64+0x20], R213 ;  /* 0x000020d512003986 */ /* 0x0009e2000c101912 */
[----:B---3--:R-:W-:Y:S01]  /*a1d0*/  VIADD R7, R5, UR6 ;  /* 0x0000000605077c36 */ /* 0x008fe20008000000 */
[----:B------:R-:W-:Y:S01]  /*a1e0*/  LEA R6, P4, R4, UR10, 0x2 ;  /* 0x0000000a04067c11 */ /* 0x000fe2000f8810ff */
[----:B------:R-:W-:Y:S01]  /*a1f0*/  IMAD.IADD R11, R50, 0x1, R17 ;  /* 0x00000001320b7824 */ /* 0x000fe200078e0211 */
[----:B------:R-:W-:Y:S02]  /*a200*/  IADD3 R5, P6, R28, R16, RZ ;  /* 0x000000101c057210 */ /* 0x000fe40007fde0ff */
[----:B------:R-:W-:Y:S02]  /*a210*/  ISETP.GT.AND P3, PT, R46, RZ, P2 ;  /* 0x000000ff2e00720c */ /* 0x000fe40001764270 */
[----:B------:R-:W-:Y:S02]  /*a220*/  LEA.HI.X R7, R4, UR11, R7, 0x2, P4 ;  /* 0x0000000b04077c11 */ /* 0x000fe4000a0f1407 */
[----:B------:R-:W-:Y:S01]  /*a230*/  IADD3.X R10, R11, R27, RZ, P6, !PT ;  /* 0x0000001b0b0a7210 */ /* 0x000fe200037fe4ff */
[----:B------:R-:W-:Y:S08]  /*a240*/  @!P1 BRA `(.L_x_153) ;  /* 0x0000000000049947 */ /* 0x000ff00003800000 */
[----:B------:R3:W5:Y:S02]  /*a250*/  LDG.E.LTC128B R55, desc[UR18][R6.64+0x20] ;  /* 0x0000201206377981 */ /* 0x000764000c1e1920 */
.L_x_153:
[----:B------:R-:W-:Y:S05]  /*a260*/  BSYNC B1 ;  /* 0x0000000000017941 */ /* 0x000fea0003800000 */
.L_x_152:
        /* <DEDUP_REMOVED lines=32> */
.L_x_155:
[----:B------:R-:W-:Y:S05]  /*a470*/  BSYNC B1 ;  /* 0x0000000000017941 */ /* 0x000fea0003800000 */
.L_x_154:
        /* <DEDUP_REMOVED lines=15> */
.L_x_157:
[----:B------:R-:W-:Y:S05]  /*a570*/  BSYNC B1 ;  /* 0x0000000000017941 */ /* 0x000fea0003800000 */
.L_x_156:
        /* <DEDUP_REMOVED lines=18> */
.L_x_159:
[----:B------:R-:W-:Y:S05]  /*a6a0*/  BSYNC B1 ;  /* 0x0000000000017941 */ /* 0x000fea0003800000 */
.L_x_158:
        /* <DEDUP_REMOVED lines=14> */
[----:B------:R-:W-:Y:S02]  /*a790*/  IADD3.X R17, R11, R31, RZ, P1, !PT ;  /* 0x0000001f0b117210 */ /* 0x000fe40000ffe4ff */
[----:B------:R-:W-:Y:S01]  /*a7a0*/  IADD3 R13, P4, R16, R28, RZ ;  /* 0x0000001c100d7210 */ /* 0x000fe20007f9e0ff */
[----:B0-----:R-:W-:Y:S01]  /*a7b0*/  IMAD.IADD R19, R52, 0x1, R5 ;  /* 0x0000000134137824 */ /* 0x001fe200078e0205 */
[----:B------:R-:W-:Y:S02]  /*a7c0*/  IADD3 R10, P6, R34, R6, RZ ;  /* 0x00000006220a7210 */ /* 0x000fe40007fde0ff */
[----:B------:R-:W-:Y:S01]  /*a7d0*/  ISETP.GT.AND P1, PT, R47, 0xb1, PT ;  /* 0x000000b12f00780c */ /* 0x000fe20003f24270 */
[----:B------:R-:W-:Y:S01]  /*a7e0*/  IMAD.X R18, R17, 0x1, R27, P4 ;  /* 0x0000000111127824 */ /* 0x000fe200020e061b */
[----:B------:R-:W-:Y:S02]  /*a7f0*/  LEA R6, P4, R13, UR10, 0x2 ;  /* 0x0000000a0d067c11 */ /* 0x000fe4000f8810ff */
[----:B------:R-:W-:-:S02]  /*a800*/  IADD3.X R11, R35, R51, R7, P6, !PT ;  /* 0x00000033230b7210 */ /* 0x000fc400037fe407 */
[----:B------:R-:W-:Y:S01]  /*a810*/  LEA.HI.X R7, R13, UR11, R18, 0x2, P4 ;  /* 0x0000000b0d077c11 */ /* 0x000fe2000a0f1412 */
[----:B------:R-:W-:Y:S01]  /*a820*/  IMAD.MOV.U32 R18, RZ, RZ, R4 ;  /* 0x000000ffff127224 */ /* 0x000fe200078e0004 */
        /* <DEDUP_REMOVED lines=8> */
.L_x_161:
[----:B------:R-:W-:Y:S05]  /*a8b0*/  BSYNC B1 ;  /* 0x0000000000017941 */ /* 0x000fea0003800000 */
.L_x_160:
        /* <DEDUP_REMOVED lines=15> */
.L_x_163:
[----:B------:R-:W-:Y:S05]  /*a9b0*/  BSYNC B1 ;  /* 0x0000000000017941 */ /* 0x000fea0003800000 */
.L_x_162:
        /* <DEDUP_REMOVED lines=18> */
.L_x_165:
[----:B------:R-:W-:Y:S05]  /*aae0*/  BSYNC B1 ;  /* 0x0000000000017941 */ /* 0x000fea0003800000 */
.L_x_164:
        /* <DEDUP_REMOVED lines=18> */
[----:B------:R-:W-:Y:S02]  /*ac10*/  ISETP.GT.AND P1, PT, R47, 0xb9, PT ;  /* 0x000000b92f00780c */ /* 0x000fe40003f24270 */
[----:B------:R-:W-:Y:S02]  /*ac20*/  IADD3.X R18, R17, R27, RZ, P4, !PT ;  /* 0x0000001b11127210 */ /* 0x000fe400027fe4ff */
        /* <DEDUP_REMOVED lines=12> */
.L_x_167:
[----:B------:R-:W-:Y:S05]  /*acf0*/  BSYNC B1 ;  /* 0x0000000000017941 */ /* 0x000fea0003800000 */
.L_x_166:
        /* <DEDUP_REMOVED lines=15> */
.L_x_169:
[----:B------:R-:W-:Y:S05]  /*adf0*/  BSYNC B1 ;  /* 0x0000000000017941 */ /* 0x000fea0003800000 */
.L_x_168:
        /* <DEDUP_REMOVED lines=18> */
.L_x_171:
[----:B------:R-:W-:Y:S05]  /*af20*/  BSYNC B1 ;  /* 0x0000000000017941 */ /* 0x000fea0003800000 */
.L_x_170:
        /* <DEDUP_REMOVED lines=14> */
[----:B------:R-:W-:Y:S02]  /*b010*/  IADD3 R13, P4, R16, R28, RZ ;  /* 0x0000001c100d7210 */ /* 0x000fe40007f9e0ff */
[----:B0-----:R-:W-:Y:S01]  /*b020*/  IADD3 R19, R52, R5, RZ ;  /* 0x0000000534137210 */ /* 0x001fe20007ffe0ff */
[----:B------:R-:W-:Y:S01]  /*b030*/  IMAD.X R17, R11, 0x1, R31, P1 ;  /* 0x000000010b117824 */ /* 0x000fe200008e061f */
        /* <DEDUP_REMOVED lines=15> */
.L_x_173:
[----:B------:R-:W-:Y:S05]  /*b130*/  BSYNC B1 ;  /* 0x0000000000017941 */ /* 0x000fea0003800000 */
.L_x_172:
        /* <DEDUP_REMOVED lines=15> */
.L_x_175:
[----:B------:R-:W-:Y:S05]  /*b230*/  BSYNC B1 ;  /* 0x0000000000017941 */ /* 0x000fea0003800000 */
.L_x_174:
[----:B-----5:R-:W-:Y:S01]  /*b240*/  FMUL R5, R55, UR21 ;  /* 0x0000001537057c20 */ /* 0x020fe20008400000 */
[----:B------:R-:W-:Y:S01]  /*b250*/  IADD3.X R11, R35, R51, R13, P6, !PT ;  /* 0x00000033230b7210 */ /* 0x000fe200037fe40d */
[----:B------:R-:W-:Y:S01]  /*b260*/  IMAD.WIDE.U32 R16, R30, 0x7, R16 ;  /* 0x000000071e107825 */ /* 0x000fe200078e0010 */
[----:B------:R-:W-:-:S03]  /*b270*/  ISETP.GT.AND P1, PT, R46, 0x8, P1 ;  /* 0x000000082e00780c */ /* 0x000fc60000f24270 */
[----:B------:R-:W-:Y:S01]  /*b280*/  FFMA R13, R0, UR20, R5 ;  /* 0x00000014000d7c23 */ /* 0x000fe20008000005 */
[----:B------:R-:W-:Y:S01]  /*b290*/  ISETP.GT.AND P2, PT, R47, 0xc8, PT ;  /* 0x000000c82f00780c */ /* 0x000fe20003f44270 */
[----:B------:R-:W-:Y:S01]  /*b2a0*/  IMAD.WIDE.U32 R4, R48, UR23, R10 ;  /* 0x0000001730047c25 */ /* 0x000fe2000f8e000a */
[----:B------:R-:W-:Y:S01]  /*b2b0*/  IADD3 R0, P6, R28, R16, RZ ;  /* 0x000000101c007210 */ /* 0x000fe20007fde0ff */
[----:B------:R-:W-:Y:S01]  /*b2c0*/  BSSY B1, `(.L_x_176) ;  /* 0x000000a000017945 */ /* 0x000fe20003800000 */
[----:B------:R4:W-:Y:S01]  /*b2d0*/  @P3 STG.E desc[UR18][R18.64+0x20], R13 ;  /* 0x0000200d12003986 */ /* 0x0009e2000c101912 */
[----:B------:R-:W-:Y:S01]  /*b2e0*/  VIADD R5, R5, UR6 ;  /* 0x0000000605057c36 */ /* 0x000fe20008000000 */
[----:B---3--:R-:W-:Y:S01]  /*b2f0*/  LEA R6, P4, R4, UR10, 0x2 ;  /* 0x0000000a04067c11 */ /* 0x008fe2000f8810ff */
[----:B------:R-:W-:Y:S01]  /*b300*/  IMAD.IADD R11, R50, 0x1, R17 ;  /* 0x00000001320b7824 */ /* 0x000fe200078e0211 */
[----:B------:R-:W-:Y:S02]  /*b310*/  ISETP.GT.AND P3, PT, R46, RZ, P2 ;  /* 0x000000ff2e00720c */ /* 0x000fe40001764270 */
[----:B------:R-:W-:Y:S01]  /*b320*/  LEA.HI.X R7, R4, UR11, R5, 0x2, P4 ;  /* 0x0000000b04077c11 */ /* 0x000fe2000a0f1405 */
[----:B------:R-:W-:Y:S01]  /*b330*/  IMAD.X R5, R11, 0x1, R27, P6 ;  /* 0x000000010b057824 */ /* 0x000fe200030e061b */
[----:B------:R-:W-:Y:S09]  /*b340*/  @!P1 BRA `(.L_x_177) ;  /* 0x0000000000049947 */ /* 0x000ff20003800000 */
[----:B------:R3:W5:Y:S02]  /*b350*/  LDG.E.LTC128B R55, desc[UR18][R6.64+0x20] ;  /* 0x0000201206377981 */ /* 0x000764000c1e1920 */
.L_x_177:
[----:B------:R-:W-:Y:S05]  /*b360*/  BSYNC B1 ;  /* 0x0000000000017941 */ /* 0x000fea0003800000 */
.L_x_176:
[----:B---3-5:R-:W-:Y:S01]  /*b370*/  FMUL R7, R55, UR21 ;  /* 0x0000001537077c20 */ /* 0x028fe20008400000 */
[----:B------:R-:W-:-:S03]  /*b380*/  LEA R4, P4, R0, UR10, 0x2 ;  /* 0x0000000a00047c11 */ /* 0x000fc6000f8810ff */
[----:B----4-:R-:W-:Y:S01]  /*b390*/  FFMA R13, R152, UR20, R7 ;  /* 0x00000014980d7c23 */ /* 0x010fe20008000007 */
        /* <DEDUP_REMOVED lines=8> */
[----:B----4-:R-:W-:Y:S01]  /*b420*/  IMAD.WIDE.U32 R4, R32, 0x1c, R2 ;  /* 0x0000001c20047825 */ /* 0x010fe200078e0002 */
[----:B------:R-:W-:-:S03]  /*b430*/  IADD3 R16, P1, R16, R30, RZ ;  /* 0x0000001e10107210 */ /* 0x000fc60007f3e0ff */
[----:B------:R-:W-:Y:S01]  /*b440*/  IMAD.WIDE.U32 R6, R49, R30, R8 ;  /* 0x0000001e31067225 */ /* 0x000fe200078e0008 */
[----:B------:R-:W-:Y:S02]  /*b450*/  IADD3 R12, P4, R16, R28, RZ ;  /* 0x0000001c100c7210 */ /* 0x000fe40007f9e0ff */
[----:B0-----:R-:W-:Y:S01]  /*b460*/  MOV R18, R4 ;  /* 0x0000000400127202 */ /* 0x001fe20000000f00 */
[----:B------:R-:W-:Y:S01]  /*b470*/  IMAD.X R17, R11, 0x1, R31, P1 ;  /* 0x000000010b117824 */ /* 0x000fe200008e061f */
[----:B------:R-:W-:Y:S01]  /*b480*/  IADD3 R10, P6, R34, R6, RZ ;  /* 0x00000006220a7210 */ /* 0x000fe20007fde0ff */
[----:B------:R-:W-:Y:S01]  /*b490*/  IMAD.IADD R19, R52, 0x1, R5 ;  /* 0x0000000134137824 */ /* 0x000fe200078e0205 */
[----:B------:R-:W-:Y:S02]  /*b4a0*/  ISETP.GT.AND P1, PT, R47, 0xc9, PT ;  /* 0x000000c92f00780c */ /* 0x000fe40003f24270 */
[----:B------:R-:W-:Y:S01]  /*b4b0*/  IADD3.X R11, R35, R51, R7, P6, !PT ;  /* 0x00000033230b7210 */ /* 0x000fe200037fe407 */
[----:B------:R-:W-:Y:S01]  /*b4c0*/  IMAD.X R7, R17, 0x1, R27, P4 ;  /* 0x0000000111077824 */ /* 0x000fe200020e061b */
[----:B------:R-:W-:-:S02]  /*b4d0*/  LEA R6, P4, R12, UR10, 0x2 ;  /* 0x0000000a0c067c11 */ /* 0x000fc4000f8810ff */
[----:B------:R-:W-:Y:S02]  /*b4e0*/  IADD3 R14, P6, R14, R30, RZ ;  /* 0x0000001e0e0e7210 */ /* 0x000fe40007fde0ff */
[----:B------:R-:W-:Y:S02]  /*b4f0*/  LEA.HI.X R7, R12, UR11, R7, 0x2, P4 ;  /* 0x0000000b0c077c11 */ /* 0x000fe4000a0f1407 */
[----:B------:R-:W-:Y:S02]  /*b500*/  ISETP.GT.AND P4, PT, R46, RZ, P1 ;  /* 0x000000ff2e00720c */ /* 0x000fe40000f84270 */
[----:B------:R-:W-:Y:S01]  /*b510*/  IADD3.X R15, R31, R50, R15, P6, !PT ;  /* 0x000000321f0f7210 */ /* 0x000fe200037fe40f */
[----:B--2---:R-:W-:-:S04]  /*b520*/  FMUL R0, R55, UR21 ;  /* 0x0000001537007c20 */ /* 0x004fc80008400000 */
[----:B------:R-:W-:-:S05]  /*b530*/  FFMA R229, R229, UR20, R0 ;  /* 0x00000014e5e57c23 */ /* 0x000fca0008000000 */
[----:B------:R3:W-:Y:S01]  /*b540*/  @P3 STG.E desc[UR18][R18.64], R229 ;  /* 0x000000e512003986 */ /* 0x0007e2000c101912 */
[----:B------:R-:W-:Y:S05]  /*b550*/  @!P4 BRA `(.L_x_179) ;  /* 0x000000000004c947 */ /* 0x000fea0003800000 */
[----:B------:R0:W5:Y:S02]  /*b560*/  LDG.E.LTC128B R55, desc[UR18][R6.64] ;  /* 0x0000001206377981 */ /* 0x000164000c1e1920 */
.L_x_179:
[----:B------:R-:W-:Y:S05]  /*b570*/  BSYNC B1 ;  /* 0x0000000000017941 */ /* 0x000fea0003800000 */
.L_x_178:
[----:B------:R-:W2:Y:S01]  /*b580*/  LDL.LU R20, [R1+0xc] ;  /* 0x00000c0001147983 */ /* 0x000ea20000300800 */
[----:B---3--:R-:W-:Y:S01]  /*b590*/  IADD3 R2, P6, R2, R54, RZ ;  /* 0x0000003602027210 */ /* 0x008fe20007fde0ff */
[----:B-----5:R-:W-:Y:S01]  /*b5a0*/  FMUL R0, R55, UR21 ;  /* 0x0000001537007c20 */ /* 0x020fe20008400000 */
[----:B------:R-:W-:Y:S01]  /*b5b0*/  ISETP.GT.AND P3, PT, R46, 0x8, P2 ;  /* 0x000000082e00780c */ /* 0x000fe20001764270 */
[----:B------:R-:W-:Y:S01]  /*b5c0*/  IMAD.WIDE.U32 R4, R48, UR23, R10 ;  /* 0x0000001730047c25 */ /* 0x000fe2000f8e000a */
[----:B------:R-:W-:Y:S03]  /*b5d0*/  BSSY B1, `(.L_x_180) ;  /* 0x000000b000017945 */ /* 0x000fe60003800000 */
[----:B------:R-:W-:Y:S01]  /*b5e0*/  IMAD.X R3, R3, 0x1, R33, P6 ;  /* 0x0000000103037824 */ /* 0x000fe200030e0621 */
[----:B0-----:R-:W-:Y:S01]  /*b5f0*/  LEA R6, P2, R4, UR10, 0x2 ;  /* 0x0000000a04067c11 */ /* 0x001fe2000f8410ff */
[----:B------:R-:W-:-:S04]  /*b600*/  IMAD.WIDE.U32 R12, R49, R30, R14 ;  /* 0x0000001e310c7225 */ /* 0x000fc800078e000e */
[----:B------:R-:W-:Y:S01]  /*b610*/  VIADD R5, R5, UR6 ;  /* 0x0000000605057c36 */ /* 0x000fe20008000000 */
[----:B------:R-:W-:-:S04]  /*b620*/  IADD3 R10, P6, R34, R12, RZ ;  /* 0x0000000c220a7210 */ /* 0x000fc80007fde0ff */
[----:B------:R-:W-:Y:S01]  /*b630*/  LEA.HI.X R7, R4, UR11, R5, 0x2, P2 ;  /* 0x0000000b04077c11 */ /* 0x000fe200090f1405 */
[----:B--2---:R-:W-:-:S05]  /*b640*/  FFMA R21, R20, UR20, R0 ;  /* 0x0000001414157c23 */ /* 0x004fca0008000000 */
[----:B------:R0:W-:Y:S01]  /*b650*/  @P4 STG.E desc[UR18][R2.64], R21 ;  /* 0x0000001502004986 */ /* 0x0001e2000c101912 */
[----:B------:R-:W-:Y:S05]  /*b660*/  @!P3 BRA `(.L_x_181) ;  /* 0x000000000004b947 */ /* 0x000fea0003800000 */
[----:B------:R2:W5:Y:S02]  /*b670*/  LDG.E.LTC128B R55, desc[UR18][R6.64+0x20] ;  /* 0x0000201206377981 */ /* 0x000564000c1e1920 */
.L_x_181:
[----:B------:R-:W-:Y:S05]  /*b680*/  BSYNC B1 ;  /* 0x0000000000017941 */ /* 0x000fea0003800000 */
.L_x_180:
[----:B------:R-:W3:Y:S01]  /*b690*/  LDL.LU R4, [R1+0x10] ;  /* 0x0000100001047983 */ /* 0x000ee20000300800 */
[----:B-----5:R-:W-:Y:S01]  /*b6a0*/  FMUL R0, R55, UR21 ;  /* 0x0000001537007c20 */ /* 0x020fe20008400000 */
[----:B------:R-:W-:Y:S01]  /*b6b0*/  IADD3.X R11, R35, R51, R13, P6, !PT ;  /* 0x00000033230b7210 */ /* 0x000fe200037fe40d */
[----:B------:R-:W-:Y:S01]  /*b6c0*/  IMAD.WIDE.U32 R16, R30, 0x7, R16 ;  /* 0x000000071e107825 */ /* 0x000fe200078e0010 */
[----:B------:R-:W-:Y:S01]  /*b6d0*/  ISETP.GT.AND P1, PT, R46, 0x8, P1 ;  /* 0x000000082e00780c */ /* 0x000fe20000f24270 */
[----:B------:R-:W-:Y:S01]  /*b6e0*/  BSSY B1, `(.L_x_182) ;  /* 0x000000e000017945 */ /* 0x000fe20003800000 */
[----:B------:R-:W-:Y:S01]  /*b6f0*/  ISETP.GT.AND P2, PT, R47, 0xd0, PT ;  /* 0x000000d02f00780c */ /* 0x000fe20003f44270 */
[----:B---3--:R-:W-:Y:S01]  /*b700*/  FFMA R13, R4, UR20, R0 ;  /* 0x00000014040d7c23 */ /* 0x008fe20008000000 */
[----:B------:R-:W-:-:S04]  /*b710*/  IMAD.WIDE.U32 R4, R48, UR23, R10 ;  /* 0x0000001730047c25 */ /* 0x000fc8000f8e000a */
[----:B--2---:R-:W-:Y:S01]  /*b720*/  VIADD R7, R5, UR6 ;  /* 0x0000000605077c36 */ /* 0x004fe20008000000 */
[----:B------:R-:W-:Y:S01]  /*b730*/  IADD3 R5, P6, R28, R16, RZ ;  /* 0x000000101c057210 */ /* 0x000fe20007fde0ff */
[----:B------:R-:W-:Y:S01]  /*b740*/  IMAD.IADD R11, R50, 0x1, R17 ;  /* 0x00000001320b7824 */ /* 0x000fe200078e0211 */
[----:B------:R-:W-:Y:S01]  /*b750*/  LEA R6, P4, R4, UR10, 0x2 ;  /* 0x0000000a04067c11 */ /* 0x000fe2000f8810ff */
[----:B------:R2:W-:Y:S01]  /*b760*/  @P3 STG.E desc[UR18][R18.64+0x20], R13 ;  /* 0x0000200d12003986 */ /* 0x0005e2000c101912 */
[----:B------:R-:W-:Y:S01]  /*b770*/  ISETP.GT.AND P3, PT, R46, RZ, P2 ;  /* 0x000000ff2e00720c */ /* 0x000fe20001764270 */
[----:B------:R-:W-:Y:S01]  /*b780*/  IMAD.X R10, R11, 0x1, R27, P6 ;  /* 0x000000010b0a7824 */ /* 0x000fe200030e061b */
[----:B------:R-:W-:Y:S01]  /*b790*/  LEA.HI.X R7, R4, UR11, R7, 0x2, P4 ;  /* 0x0000000b04077c11 */ /* 0x000fe2000a0f1407 */
[----:B------:R-:W-:Y:S10]  /*b7a0*/  @!P1 BRA `(.L_x_183) ;  /* 0x0000000000049947 */ /* 0x000ff40003800000 */
[----:B------:R3:W5:Y:S02]  /*b7b0*/  LDG.E.LTC128B R55, desc[UR18][R6.64+0x20] ;  /* 0x0000201206377981 */ /* 0x000764000c1e1920 */
.L_x_183:
[----:B------:R-:W-:Y:S05]  /*b7c0*/  BSYNC B1 ;  /* 0x0000000000017941 */ /* 0x000fea0003800000 */
.L_x_182:
[----:B---3--:R-:W2:Y:S01]  /*b7d0*/  LDL.LU R6, [R1+0x14] ;  /* 0x0000140001067983 */ /* 0x008ea20000300800 */
[----:B-----5:R-:W-:Y:S01]  /*b7e0*/  FMUL R0, R55, UR21 ;  /* 0x0000001537007c20 */ /* 0x020fe20008400000 */
[C---:B------:R-:W-:Y:S02]  /*b7f0*/  LEA R4, P4, R5.reuse, UR10, 0x2 ;  /* 0x0000000a05047c11 */ /* 0x040fe4000f8810ff */
[----:B------:R-:W3:Y:S02]  /*b800*/  LDL.LU R20, [R1+0x18] ;  /* 0x0000180001147983 */ /* 0x000ee40000300800 */
[----:B------:R-:W-:Y:S01]  /*b810*/  LEA.HI.X R5, R5, UR11, R10, 0x2, P4 ;  /* 0x0000000b05057c11 */ /* 0x000fe2000a0f140a */
[----:B------:R-:W-:-:S04]  /*b820*/  IMAD.WIDE.U32 R8, R30, 0x7, R8 ;  /* 0x000000071e087825 */ /* 0x000fc800078e0008 */
[----:B--2---:R-:W-:-:S05]  /*b830*/  FFMA R13, R6, UR20, R0 ;  /* 0x00000014060d7c23 */ /* 0x004fca0008000000 */
[----:B------:R2:W-:Y:S04]  /*b840*/  @P1 STG.E desc[UR18][R2.64+0x20], R13 ;  /* 0x0000200d02001986 */ /* 0x0005e8000c101912 */
[----:B------:R4:W3:Y:S01]  /*b850*/  @P3 LDG.E.LTC128B R55, desc[UR18][R4.64] ;  /* 0x0000001204373981 */ /* 0x0008e2000c1e1920 */
[----:B------:R-:W-:Y:S01]  /*b860*/  IADD3 R8, P1, R8, R30, RZ ;  /* 0x0000001e08087210 */ /* 0x000fe20007f3e0ff */
[----:B------:R-:W-:Y:S01]  /*b870*/  IMAD.WIDE.U32 R14, R30, 0x7, R14 ;  /* 0x000000071e0e7825 */ /* 0x000fe200078e000e */
[----:B------:R-:W-:Y:S02]  /*b880*/  BSSY B1, `(.L_x_184) ;  /* 0x0000017000017945 */ /* 0x000fe40003800000 */
[----:B------:R-:W-:Y:S02]  /*b890*/  IADD3.X R9, R31, R50, R9, P1, !PT ;  /* 0x000000321f097210 */ /* 0x000fe40000ffe409 */
[-C--:B------:R-:W-:Y:S01]  /*b8a0*/  IADD3 R16, P1, R16, R30.reuse, RZ ;  /* 0x0000001e10107210 */ /* 0x080fe20007f3e0ff */
[----:B------:R-:W-:-:S03]  /*b8b0*/  IMAD.WIDE.U32 R6, R49, R30, R8 ;  /* 0x0000001e31067225 */ /* 0x000fc600078e0008 */
[----:B------:R-:W-:Y:S01]  /*b8c0*/  IADD3 R12, P4, R16, R28, RZ ;  /* 0x0000001c100c7210 */ /* 0x000fe20007f9e0ff */
[----:B----4-:R-:W-:Y:S01]  /*b8d0*/  IMAD.WIDE.U32 R4, R32, 0x1c, R2 ;  /* 0x0000001c20047825 */ /* 0x010fe200078e0002 */
[----:B------:R-:W-:-:S03]  /*b8e0*/  IADD3 R10, P6, R34, R6, RZ ;  /* 0x00000006220a7210 */ /* 0x000fc60007fde0ff */
[----:B------:R-:W-:Y:S02]  /*b8f0*/  IMAD.IADD R19, R52, 0x1, R5 ;  /* 0x0000000134137824 */ /* 0x000fe400078e0205 */
[----:B------:R-:W-:Y:S01]  /*b900*/  IMAD.X R17, R11, 0x1, R31, P1 ;  /* 0x000000010b117824 */ /* 0x000fe200008e061f */
[----:B------:R-:W-:Y:S01]  /*b910*/  IADD3.X R11, R35, R51, R7, P6, !PT ;  /* 0x00000033230b7210 */ /* 0x000fe200037fe407 */
[----:B------:R-:W-:Y:S01]  /*b920*/  IMAD.MOV.U32 R18, RZ, RZ, R4 ;  /* 0x000000ffff127224 */ /* 0x000fe200078e0004 */
[----:B------:R-:W-:Y:S01]  /*b930*/  ISETP.GT.AND P1, PT, R47, 0xd1, PT ;  /* 0x000000d12f00780c */ /* 0x000fe20003f24270 */
[----:B------:R-:W-:Y:S01]  /*b940*/  IMAD.X R7, R17, 0x1, R27, P4 ;  /* 0x0000000111077824 */ /* 0x000fe200020e061b */
[----:B------:R-:W-:Y:S02]  /*b950*/  LEA R6, P4, R12, UR10, 0x2 ;  /* 0x0000000a0c067c11 */ /* 0x000fe4000f8810ff */
[----:B------:R-:W-:Y:S02]  /*b960*/  IADD3 R14, P6, R14, R30, RZ ;  /* 0x0000001e0e0e7210 */ /* 0x000fe40007fde0ff */
[----:B------:R-:W-:-:S02]  /*b970*/  LEA.HI.X R7, R12, UR11, R7, 0x2, P4 ;  /* 0x0000000b0c077c11 */ /* 0x000fc4000a0f1407 */
[----:B------:R-:W-:Y:S02]  /*b980*/  ISETP.GT.AND P4, PT, R46, RZ, P1 ;  /* 0x000000ff2e00720c */ /* 0x000fe40000f84270 */
[----:B------:R-:W-:Y:S01]  /*b990*/  IADD3.X R15, R31, R50, R15, P6, !PT ;  /* 0x000000321f0f7210 */ /* 0x000fe200037fe40f */
[----:B---3--:R-:W-:-:S04]  /*b9a0*/  FMUL R0, R55, UR21 ;  /* 0x0000001537007c20 */ /* 0x008fc80008400000 */
[----:B------:R-:W-:-:S05]  /*b9b0*/  FFMA R5, R20, UR20, R0 ;  /* 0x0000001414057c23 */ /* 0x000fca0008000000 */
[----:B------:R2:W-:Y:S01]  /*b9c0*/  @P3 STG.E desc[UR18][R18.64], R5 ;  /* 0x0000000512003986 */ /* 0x0005e2000c101912 */
[----:B------:R-:W-:Y:S05]  /*b9d0*/  @!P4 BRA `(.L_x_185) ;  /* 0x000000000004c947 */ /* 0x000fea0003800000 */
[----:B------:R3:W5:Y:S02]  /*b9e0*/  LDG.E.LTC128B R55, desc[UR18][R6.64] ;  /* 0x0000001206377981 */ /* 0x000764000c1e1920 */
.L_x_185:
[----:B------:R-:W-:Y:S05]  /*b9f0*/  BSYNC B1 ;  /* 0x0000000000017941 */ /* 0x000fea0003800000 */
.L_x_184:
[----:B------:R-:W4:Y:S01]  /*ba00*/  LDL.LU R20, [R1+0x1c] ;  /* 0x00001c0001147983 */ /* 0x000f220000300800 */
[----:B0-2---:R-:W-:Y:S01]  /*ba10*/  IADD3 R2, P6, R2, R54, RZ ;  /* 0x0000003602027210 */ /* 0x005fe20007fde0ff */
[----:B-----5:R-:W-:Y:S01]  /*ba20*/  FMUL R0, R55, UR21 ;  /* 0x0000001537007c20 */ /* 0x020fe20008400000 */
[----:B------:R-:W-:Y:S01]  /*ba30*/  ISETP.GT.AND P3, PT, R46, 0x8, P2 ;  /* 0x000000082e00780c */ /* 0x000fe20001764270 */
[----:B------:R-:W-:Y:S01]  /*ba40*/  IMAD.WIDE.U32 R4, R48, UR23, R10 ;  /* 0x0000001730047c25 */ /* 0x000fe2000f8e000a */
[----:B------:R-:W-:Y:S01]  /*ba50*/  IADD3.X R3, R3, R33, RZ, P6, !PT ;  /* 0x0000002103037210 */ /* 0x000fe200037fe4ff */
[----:B------:R-:W-:Y:S02]  /*ba60*/  BSSY B1, `(.L_x_186) ;  /* 0x000000a000017945 */ /* 0x000fe40003800000 */
[----:B------:R-:W-:Y:S01]  /*ba70*/  IMAD.WIDE.U32 R12, R49, R30, R14 ;  /* 0x0000001e310c7225 */ /* 0x000fe200078e000e */
[----:B---3--:R-:W-:-:S03]  /*ba80*/  LEA R6, P2, R4, UR10, 0x2 ;  /* 0x0000000a04067c11 */ /* 0x008fc6000f8410ff */
[----:B------:R-:W-:Y:S01]  /*ba90*/  VIADD R5, R5, UR6 ;  /* 0x0000000605057c36 */ /* 0x000fe20008000000 */
[----:B------:R-:W-:-:S04]  /*baa0*/  IADD3 R10, P6, R34, R12, RZ ;  /* 0x0000000c220a7210 */ /* 0x000fc80007fde0ff */
[----:B------:R-:W-:Y:S01]  /*bab0*/  LEA.HI.X R7, R4, UR11, R5, 0x2, P2 ;  /* 0x0000000b04077c11 */ /* 0x000fe200090f1405 */
[----:B----4-:R-:W-:-:S05]  /*bac0*/  FFMA R21, R20, UR20, R0 ;  /* 0x0000001414157c23 */ /* 0x010fca0008000000 */
[----:B------:R0:W-:Y:S01]  /*bad0*/  @P4 STG.E desc[UR18][R2.64], R21 ;  /* 0x0000001502004986 */ /* 0x0001e2000c101912 */
[----:B------:R-:W-:Y:S05]  /*bae0*/  @!P3 BRA `(.L_x_187) ;  /* 0x000000000004b947 */ /* 0x000fea0003800000 */
[----:B------:R2:W5:Y:S02]  /*baf0*/  LDG.E.LTC128B R55, desc[UR18][R6.64+0x20] ;  /* 0x0000201206377981 */ /* 0x000564000c1e1920 */
.L_x_187:
[----:B------:R-:W-:Y:S05]  /*bb00*/  BSYNC B1 ;  /* 0x0000000000017941 */ /* 0x000fea0003800000 */
.L_x_186:
        /* <DEDUP_REMOVED lines=19> */
.L_x_189:
[----:B------:R-:W-:Y:S05]  /*bc40*/  BSYNC B1 ;  /* 0x0000000000017941 */ /* 0x000fea0003800000 */
.L_x_188:
        /* <DEDUP_REMOVED lines=34> */
.L_x_191:
[----:B------:R-:W-:Y:S05]  /*be70*/  BSYNC B1 ;  /* 0x0000000000017941 */ /* 0x000fea0003800000 */
.L_x_190:
[----:B------:R-:W4:Y:S01]  /*be80*/  LDL.LU R20, [R1+0x2c] ;  /* 0x00002c0001147983 */ /* 0x000f220000300800 */
[----:B0-2---:R-:W-:Y:S01]  /*be90*/  IADD3 R2, P6, R2, R54, RZ ;  /* 0x0000003602027210 */ /* 0x005fe20007fde0ff */
[----:B-----5:R-:W-:Y:S01]  /*bea0*/  FMUL R0, R55, UR21 ;  /* 0x0000001537007c20 */ /* 0x020fe20008400000 */
[----:B------:R-:W-:Y:S01]  /*beb0*/  ISETP.GT.AND P3, PT, R46, 0x8, P2 ;  /* 0x000000082e00780c */ /* 0x000fe20001764270 */
[----:B------:R-:W-:Y:S01]  /*bec0*/  IMAD.WIDE.U32 R4, R48, UR23, R10 ;  /* 0x0000001730047c25 */ /* 0x000fe2000f8e000a */
[----:B------:R-:W-:Y:S03]  /*bed0*/  BSSY B1, `(.L_x_192) ;  /* 0x000000b000017945 */ /* 0x000fe60003800000 */
[----:B------:R-:W-:Y:S01]  /*bee0*/  IMAD.X R3, R3, 0x1, R33, P6 ;  /* 0x0000000103037824 */ /* 0x000fe200030e0621 */
[----:B------:R-:W-:Y:S01]  /*bef0*/  IADD3 R5, R5, UR6, RZ ;  /* 0x0000000605057c10 */ /* 0x000fe2000fffe0ff */
[----:B------:R-:W-:Y:S01]  /*bf00*/  IMAD.WIDE.U32 R12, R49, R30, R14 ;  /* 0x0000001e310c7225 */ /* 0x000fe200078e000e */
[----:B---3--:R-:W-:-:S02]  /*bf10*/  LEA R6, P2, R4, UR10, 0x2 ;  /* 0x0000000a04067c11 */ /* 0x008fc4000f8410ff */
[----:B------:R-:W-:Y:S02]  /*bf20*/  IADD3 R10, P6, R34, R12, RZ ;  /* 0x0000000c220a7210 */ /* 0x000fe40007fde0ff */
[----:B------:R-:W-:Y:S01]  /*bf30*/  LEA.HI.X R7, R4, UR11, R5, 0x2, P2 ;  /* 0x0000000b04077c11 */ /* 0x000fe200090f1405 */
[----:B----4-:R-:W-:-:S05]  /*bf40*/  FFMA R21, R20, UR20, R0 ;  /* 0x0000001414157c23 */ /* 0x010fca0008000000 */
[----:B------:R0:W-:Y:S01]  /*bf50*/  @P4 STG.E desc[UR18][R2.64], R21 ;  /* 0x0000001502004986 */ /* 0x0001e2000c101912 */
[----:B------:R-:W-:Y:S05]  /*bf60*/  @!P3 BRA `(.L_x_193) ;  /* 0x000000000004b947 */ /* 0x000fea0003800000 */
[----:B------:R2:W5:Y:S02]  /*bf70*/  LDG.E.LTC128B R55, desc[UR18][R6.64+0x20] ;  /* 0x0000201206377981 */ /* 0x000564000c1e1920 */
.L_x_193:
[----:B------:R-:W-:Y:S05]  /*bf80*/  BSYNC B1 ;  /* 0x0000000000017941 */ /* 0x000fea0003800000 */
.L_x_192:
        /* <DEDUP_REMOVED lines=19> */
.L_x_195:
[----:B------:R-:W-:Y:S05]  /*c0c0*/  BSYNC B1 ;  /* 0x0000000000017941 */ /* 0x000fea0003800000 */
.L_x_194:
        /* <DEDUP_REMOVED lines=34> */
.L_x_197:
[----:B------:R-:W-:Y:S05]  /*c2f0*/  BSYNC B1 ;  /* 0x0000000000017941 */ /* 0x000fea0003800000 */
.L_x_196:
[----:B------:R-:W4:Y:S01]  /*c300*/  LDL.LU R20, [R1+0x3c] ;  /* 0x00003c0001147983 */ /* 0x000f220000300800 */
[----:B0-2---:R-:W-:Y:S01]  /*c310*/  IADD3 R2, P6, R2, R54, RZ ;  /* 0x0000003602027210 */ /* 0x005fe20007fde0ff */
[----:B-----5:R-:W-:Y:S01]  /*c320*/  FMUL R0, R55, UR21 ;  /* 0x0000001537007c20 */ /* 0x020fe20008400000 */
[----:B------:R-:W-:Y:S01]  /*c330*/  ISETP.GT.AND P3, PT, R46, 0x8, P2 ;  /* 0x000000082e00780c */ /* 0x000fe20001764270 */
[----:B------:R-:W-:Y:S01]  /*c340*/  IMAD.WIDE.U32 R4, R48, UR23, R10 ;  /* 0x0000001730047c25 */ /* 0x000fe2000f8e000a */
[----:B------:R-:W-:Y:S03]  /*c350*/  BSSY B1, `(.L_x_198) ;  /* 0x000000b000017945 */ /* 0x000fe60003800000 */
[----:B------:R-:W-:Y:S01]  /*c360*/  IMAD.X R3, R3, 0x1, R33, P6 ;  /* 0x0000000103037824 */ /* 0x000fe200030e0621 */
[----:B---3--:R-:W-:Y:S01]  /*c370*/  LEA R6, P2, R4, UR10, 0x2 ;  /* 0x0000000a04067c11 */ /* 0x008fe2000f8410ff */
[----:B------:R-:W-:-:S04]  /*c380*/  IMAD.WIDE.U32 R12, R49, R30, R14 ;  /* 0x0000001e310c7225 */ /* 0x000fc800078e000e */
[----:B------:R-:W-:Y:S01]  /*c390*/  VIADD R5, R5, UR6 ;  /* 0x0000000605057c36 */ /* 0x000fe20008000000 */
[----:B------:R-:W-:-:S04]  /*c3a0*/  IADD3 R10, P6, R34, R12, RZ ;  /* 0x0000000c220a7210 */ /* 0x000fc80007fde0ff */
[----:B------:R-:W-:Y:S01]  /*c3b0*/  LEA.HI.X R7, R4, UR11, R5, 0x2, P2 ;  /* 0x0000000b04077c11 */ /* 0x000fe200090f1405 */
[----:B----4-:R-:W-:-:S05]  /*c3c0*/  FFMA R21, R20, UR20, R0 ;  /* 0x0000001414157c23 */ /* 0x010fca0008000000 */
[----:B------:R0:W-:Y:S01]  /*c3d0*/  @P4 STG.E desc[UR18][R2.64], R21 ;  /* 0x0000001502004986 */ /* 0x0001e2000c101912 */
[----:B------:R-:W-:Y:S05]  /*c3e0*/  @!P3 BRA `(.L_x_199) ;  /* 0x000000000004b947 */ /* 0x000fea0003800000 */
[----:B------:R2:W5:Y:S02]  /*c3f0*/  LDG.E.LTC128B R55, desc[UR18][R6.64+0x20] ;  /* 0x0000201206377981 */ /* 0x000564000c1e1920 */
.L_x_199:
[----:B------:R-:W-:Y:S05]  /*c400*/  BSYNC B1 ;  /* 0x0000000000017941 */ /* 0x000fea0003800000 */
.L_x_198:
        /* <DEDUP_REMOVED lines=9> */
[----:B------:R-:W-:Y:S01]  /*c4a0*/  IMAD.IADD R11, R50, 0x1, R17 ;  /* 0x00000001320b7824 */ /* 0x000fe200078e0211 */
[----:B--2---:R-:W-:Y:S01]  /*c4b0*/  IADD3 R7, R5, UR6, RZ ;  /* 0x0000000605077c10 */ /* 0x004fe2000fffe0ff */
[----:B------:R2:W-:Y:S01]  /*c4c0*/  @P3 STG.E desc[UR18][R18.64+0x20], R13 ;  /* 0x0000200d12003986 */ /* 0x0005e2000c101912 */
[----:B------:R-:W-:Y:S02]  /*c4d0*/  IADD3 R5, P6, R28, R16, RZ ;  /* 0x000000101c057210 */ /* 0x000fe40007fde0ff */
[----:B------:R-:W-:Y:S02]  /*c4e0*/  LEA R6, P4, R4, UR10, 0x2 ;  /* 0x0000000a04067c11 */ /* 0x000fe4000f8810ff */
[----:B------:R-:W-:Y:S01]  /*c4f0*/  ISETP.GT.AND P3, PT, R46, RZ, P2 ;  /* 0x000000ff2e00720c */ /* 0x000fe20001764270 */
[----:B------:R-:W-:Y:S01]  /*c500*/  IMAD.X R10, R11, 0x1, R27, P6 ;  /* 0x000000010b0a7824 */ /* 0x000fe200030e061b */
[----:B------:R-:W-:Y:S01]  /*c510*/  LEA.HI.X R7, R4, UR11, R7, 0x2, P4 ;  /* 0x0000000b04077c11 */ /* 0x000fe2000a0f1407 */
[----:B------:R-:W-:Y:S10]  /*c520*/  @!P1 BRA `(.L_x_201) ;  /* 0x0000000000049947 */ /* 0x000ff40003800000 */
[----:B------:R3:W5:Y:S02]  /*c530*/  LDG.E.LTC128B R55, desc[UR18][R6.64+0x20] ;  /* 0x0000201206377981 */ /* 0x000764000c1e1920 */
.L_x_201:
[----:B------:R-:W-:Y:S05]  /*c540*/  BSYNC B1 ;  /* 0x0000000000017941 */ /* 0x000fea0003800000 */
.L_x_200:
        /* <DEDUP_REMOVED lines=34> */
.L_x_203:
[----:B------:R-:W-:Y:S05]  /*c770*/  BSYNC B1 ;  /* 0x0000000000017941 */ /* 0x000fea0003800000 */
.L_x_202:
        /* <DEDUP_REMOVED lines=16> */
.L_x_205:
[----:B------:R-:W-:Y:S05]  /*c880*/  BSYNC B1 ;  /* 0x0000000000017941 */ /* 0x000fea0003800000 */
.L_x_204:
[----:B------:R-:W3:Y:S01]  /*c890*/  LDL.LU R4, [R1+0x50] ;  /* 0x0000500001047983 */ /* 0x000ee20000300800 */
[----:B-----5:R-:W-:Y:S01]  /*c8a0*/  FMUL R0, R55, UR21 ;  /* 0x0000001537007c20 */ /* 0x020fe20008400000 */
[----:B------:R-:W-:Y:S01]  /*c8b0*/  IADD3.X R11, R35, R51, R13, P6, !PT ;  /* 0x00000033230b7210 */ /* 0x000fe200037fe40d */
[----:B------:R-:W-:Y:S01]  /*c8c0*/  IMAD.WIDE.U32 R16, R30, 0x7, R16 ;  /* 0x000000071e107825 */ /* 0x000fe200078e0010 */
[----:B------:R-:W-:Y:S01]  /*c8d0*/  ISETP.GT.AND P1, PT, R46, 0x8, P1 ;  /* 0x000000082e00780c */ /* 0x000fe20000f24270 */
[----:B------:R-:W-:Y:S01]  /*c8e0*/  BSSY B1, `(.L_x_206) ;  /* 0x000000e000017945 */ /* 0x000fe20003800000 */
[----:B------:R-:W-:-:S04]  /*c8f0*/  ISETP.GT.AND P2, PT, R47, 0xf0, PT ;  /* 0x000000f02f00780c */ /* 0x000fc80003f44270 */
[----:B------:R-:W-:Y:S01]  /*c900*/  ISETP.GT.AND P4, PT, R46, RZ, P2 ;  /* 0x000000ff2e00720c */ /* 0x000fe20001784270 */
[----:B---3--:R-:W-:Y:S01]  /*c910*/  FFMA R13, R4, UR20, R0 ;  /* 0x00000014040d7c23 */ /* 0x008fe20008000000 */
[----:B------:R-:W-:Y:S01]  /*c920*/  IMAD.WIDE.U32 R4, R48, UR23, R10 ;  /* 0x0000001730047c25 */ /* 0x000fe2000f8e000a */
[----:B------:R-:W-:-:S03]  /*c930*/  IADD3 R11, R50, R17, RZ ;  /* 0x00000011320b7210 */ /* 0x000fc60007ffe0ff */
[----:B--2---:R-:W-:Y:S01]  /*c940*/  VIADD R7, R5, UR6 ;  /* 0x0000000605077c36 */ /* 0x004fe20008000000 */
[----:B------:R2:W-:Y:S01]  /*c950*/  @P3 STG.E desc[UR18][R18.64+0x20], R13 ;  /* 0x0000200d12003986 */ /* 0x0005e2000c101912 */
[----:B------:R-:W-:Y:S02]  /*c960*/  IADD3 R5, P6, R28, R16, RZ ;  /* 0x000000101c057210 */ /* 0x000fe40007fde0ff */
[----:B------:R-:W-:-:S03]  /*c970*/  LEA R6, P3, R4, UR10, 0x2 ;  /* 0x0000000a04067c11 */ /* 0x000fc6000f8610ff */
[----:B------:R-:W-:Y:S01]  /*c980*/  IMAD.X R10, R11, 0x1, R27, P6 ;  /* 0x000000010b0a7824 */ /* 0x000fe200030e061b */
[----:B------:R-:W-:Y:S01]  /*c990*/  LEA.HI.X R7, R4, UR11, R7, 0x2, P3 ;  /* 0x0000000b04077c11 */ /* 0x000fe200098f1407 */
[----:B------:R-:W-:Y:S08]  /*c9a0*/  @!P1 BRA `(.L_x_207) ;  /* 0x0000000000049947 */ /* 0x000ff00003800000 */
[----:B------:R3:W5:Y:S02]  /*c9b0*/  LDG.E.LTC128B R55, desc[UR18][R6.64+0x20] ;  /* 0x0000201206377981 */ /* 0x000764000c1e1920 */
.L_x_207:
[----:B------:R-:W-:Y:S05]  /*c9c0*/  BSYNC B1 ;  /* 0x0000000000017941 */ /* 0x000fea0003800000 */
.L_x_206:
        /* <DEDUP_REMOVED lines=13> */
[----:B------:R-:W-:-:S02]  /*caa0*/  IADD3 R16, P1, R16, R30, RZ ;  /* 0x0000001e10107210 */ /* 0x000fc40007f3e0ff */
[-C--:B------:R-:W-:Y:S01]  /*cab0*/  IADD3 R14, P6, R14, R30.reuse, RZ ;  /* 0x0000001e0e0e7210 */ /* 0x080fe20007fde0ff */
[----:B------:R-:W-:-:S03]  /*cac0*/  IMAD.WIDE.U32 R6, R49, R30, R8 ;  /* 0x0000001e31067225 */ /* 0x000fc600078e0008 */
[----:B------:R-:W-:Y:S01]  /*cad0*/  IADD3.X R15, R31, R50, R15, P6, !PT ;  /* 0x000000321f0f7210 */ /* 0x000fe200037fe40f */
[----:B----4-:R-:W-:Y:S01]  /*cae0*/  IMAD.WIDE.U32 R4, R32, 0x1c, R2 ;  /* 0x0000001c20047825 */ /* 0x010fe200078e0002 */
[----:B------:R-:W-:-:S03]  /*caf0*/  IADD3 R10, P3, R34, R6, RZ ;  /* 0x00000006220a7210 */ /* 0x000fc60007f7e0ff */
[----:B------:R-:W-:Y:S01]  /*cb00*/  IMAD.X R17, R11, 0x1, R31, P1 ;  /* 0x000000010b117824 */ /* 0x000fe200008e061f */
[----:B------:R-:W-:Y:S01]  /*cb10*/  IADD3 R12, P1, R16, R28, RZ ;  /* 0x0000001c100c7210 */ /* 0x000fe20007f3e0ff */
[----:B------:R-:W-:Y:S01]  /*cb20*/  IMAD.IADD R19, R52, 0x1, R5 ;  /* 0x0000000134137824 */ /* 0x000fe200078e0205 */
[----:B------:R-:W-:Y:S01]  /*cb30*/  IADD3.X R11, R35, R51, R7, P3, !PT ;  /* 0x00000033230b7210 */ /* 0x000fe20001ffe407 */
[----:B------:R-:W-:Y:S01]  /*cb40*/  IMAD.MOV.U32 R18, RZ, RZ, R4 ;  /* 0x000000ffff127224 */ /* 0x000fe200078e0004 */
[----:B------:R-:W-:Y:S01]  /*cb50*/  ISETP.GT.AND P3, PT, R47, 0xf1, PT ;  /* 0x000000f12f00780c */ /* 0x000fe20003f64270 */
[----:B------:R-:W-:Y:S01]  /*cb60*/  IMAD.X R7, R17, 0x1, R27, P1 ;  /* 0x0000000111077824 */ /* 0x000fe200008e061b */
[----:B------:R-:W-:-:S04]  /*cb70*/  LEA R6, P1, R12, UR10, 0x2 ;  /* 0x0000000a0c067c11 */ /* 0x000fc8000f8210ff */
[----:B------:R-:W-:Y:S02]  /*cb80*/  LEA.HI.X R7, R12, UR11, R7, 0x2, P1 ;  /* 0x0000000b0c077c11 */ /* 0x000fe400088f1407 */
[----:B------:R-:W-:Y:S01]  /*cb90*/  ISETP.GT.AND P1, PT, R46, RZ, P3 ;  /* 0x000000ff2e00720c */ /* 0x000fe20001f24270 */
[----:B---3--:R-:W-:-:S04]  /*cba0*/  FMUL R0, R55, UR21 ;  /* 0x0000001537007c20 */ /* 0x008fc80008400000 */
[----:B------:R-:W-:-:S05]  /*cbb0*/  FFMA R5, R20, UR20, R0 ;  /* 0x0000001414057c23 */ /* 0x000fca0008000000 */
[----:B------:R2:W-:Y:S03]  /*cbc0*/  @P4 STG.E desc[UR18][R18.64], R5 ;  /* 0x0000000512004986 */ /* 0x0005e6000c101912 */
[----:B------:R-:W-:Y:S05]  /*cbd0*/  @!P1 BRA `(.L_x_209) ;  /* 0x0000000000049947 */ /* 0x000fea0003800000 */
[----:B------:R3:W5:Y:S02]  /*cbe0*/  LDG.E.LTC128B R55, desc[UR18][R6.64] ;  /* 0x0000001206377981 */ /* 0x000764000c1e1920 */
.L_x_209:
[----:B------:R-:W-:Y:S05]  /*cbf0*/  BSYNC B1 ;  /* 0x0000000000017941 */ /* 0x000fea0003800000 */
.L_x_208:
        /* <DEDUP_REMOVED lines=16> */
.L_x_211:
[----:B------:R-:W-:Y:S05]  /*cd00*/  BSYNC B1 ;  /* 0x0000000000017941 */ /* 0x000fea0003800000 */
.L_x_210:
[----:B------:R-:W3:Y:S01]  /*cd10*/  LDL.LU R4, [R1+0x60] ;  /* 0x0000600001047983 */ /* 0x000ee20000300800 */
[----:B------:R-:W-:Y:S01]  /*cd20*/  ISETP.GT.AND P3, PT, R46, 0x8, P3 ;  /* 0x000000082e00780c */ /* 0x000fe20001f64270 */
[----:B-----5:R-:W-:Y:S01]  /*cd30*/  FMUL R0, R55, UR21 ;  /* 0x0000001537007c20 */ /* 0x020fe20008400000 */
[----:B------:R-:W-:Y:S01]  /*cd40*/  IADD3.X R11, R35, R51, R13, P6, !PT ;  /* 0x00000033230b7210 */ /* 0x000fe200037fe40d */
[----:B------:R-:W-:Y:S01]  /*cd50*/  IMAD.WIDE.U32 R16, R30, 0x7, R16 ;  /* 0x000000071e107825 */ /* 0x000fe200078e0010 */
[----:B------:R-:W-:Y:S01]  /*cd60*/  ISETP.GT.AND P1, PT, R47, 0xf8, PT ;  /* 0x000000f82f00780c */ /* 0x000fe20003f24270 */
[----:B------:R-:W-:Y:S02]  /*cd70*/  BSSY B1, `(.L_x_212) ;  /* 0x000000d000017945 */ /* 0x000fe40003800000 */
[----:B0-----:R-:W-:Y:S01]  /*cd80*/  IMAD.IADD R21, R50, 0x1, R17 ;  /* 0x0000000132157824 */ /* 0x001fe200078e0211 */
[----:B------:R-:W-:Y:S01]  /*cd90*/  ISETP.GT.AND P4, PT, R46, RZ, P1 ;  /* 0x000000ff2e00720c */ /* 0x000fe20000f84270 */
[----:B---3--:R-:W-:Y:S01]  /*cda0*/  FFMA R13, R4, UR20, R0 ;  /* 0x00000014040d7c23 */ /* 0x008fe20008000000 */
[----:B------:R-:W-:-:S04]  /*cdb0*/  IMAD.WIDE.U32 R4, R48, UR23, R10 ;  /* 0x0000001730047c25 */ /* 0x000fc8000f8e000a */
[----:B------:R0:W-:Y:S01]  /*cdc0*/  @P2 STG.E desc[UR18][R18.64+0x20], R13 ;  /* 0x0000200d12002986 */ /* 0x0001e2000c101912 */
[----:B--2---:R-:W-:Y:S01]  /*cdd0*/  VIADD R7, R5, UR6 ;  /* 0x0000000605077c36 */ /* 0x004fe20008000000 */
[----:B------:R-:W-:Y:S02]  /*cde0*/  LEA R6, P2, R4, UR10, 0x2 ;  /* 0x0000000a04067c11 */ /* 0x000fe4000f8410ff */
[----:B------:R-:W-:Y:S02]  /*cdf0*/  IADD3 R5, P6, R28, R16, RZ ;  /* 0x000000101c057210 */ /* 0x000fe40007fde0ff */
[----:B------:R-:W-:Y:S02]  /*ce00*/  LEA.HI.X R7, R4, UR11, R7, 0x2, P2 ;  /* 0x0000000b04077c11 */ /* 0x000fe400090f1407 */
[----:B------:R-:W-:Y:S01]  /*ce10*/  IADD3.X R10, R21, R27, RZ, P6, !PT ;  /* 0x0000001b150a7210 */ /* 0x000fe200037fe4ff */
[----:B------:R-:W-:Y:S08]  /*ce20*/  @!P3 BRA `(.L_x_213) ;  /* 0x000000000004b947 */ /* 0x000ff00003800000 */
[----:B------:R2:W5:Y:S02]  /*ce30*/  LDG.E.LTC128B R55, desc[UR18][R6.64+0x20] ;  /* 0x0000201206377981 */ /* 0x000564000c1e1920 */
.L_x_213:
[----:B------:R-:W-:Y:S05]  /*ce40*/  BSYNC B1 ;  /* 0x0000000000017941 */ /* 0x000fea0003800000 */
.L_x_212:
[----:B--2---:R-:W2:Y:S01]  /*ce50*/  LDL.LU R6, [R1+0x64] ;  /* 0x0000640001067983 */ /* 0x004ea20000300800 */
[----:B------:R-:W-:Y:S01]  /*ce60*/  LEA R4, P2, R5, UR10, 0x2 ;  /* 0x0000000a05047c11 */ /* 0x000fe2000f8410ff */
[----:B-----5:R-:W-:Y:S02]  /*ce70*/  FMUL R0, R55, UR21 ;  /* 0x0000001537007c20 */ /* 0x020fe40008400000 */
[----:B------:R-:W3:Y:S01]  /*ce80*/  LDL.LU R12, [R1+0x68] ;  /* 0x00006800010c7983 */ /* 0x000ee20000300800 */
[----:B------:R-:W-:Y:S01]  /*ce90*/  LEA.HI.X R5, R5, UR11, R10, 0x2, P2 ;  /* 0x0000000b05057c11 */ /* 0x000fe200090f140a */
[----:B------:R-:W-:Y:S02]  /*cea0*/  IMAD.MOV.U32 R10, RZ, RZ, R55 ;  /* 0x000000ffff0a7224 */ /* 0x000fe400078e0037 */
        /* <DEDUP_REMOVED lines=8> */
[----:B------:R-:W-:Y:S01]  /*cf30*/  IADD3 R54, P2, R2, R54, RZ ;  /* 0x0000003602367210 */ /* 0x000fe20007f5e0ff */
[----:B------:R-:W-:-:S04]  /*cf40*/  IMAD.WIDE.U32 R6, R49, R30, R6 ;  /* 0x0000001e31067225 */ /* 0x000fc800078e0006 */
[----:B------:R-:W-:Y:S01]  /*cf50*/  IMAD.X R55, R3, 0x1, R33, P2 ;  /* 0x0000000103377824 */ /* 0x000fe200010e0621 */
[----:B------:R-:W-:Y:S01]  /*cf60*/  IADD3 R6, P3, R34, R6, RZ ;  /* 0x0000000622067210 */ /* 0x000fe20007f7e0ff */
[----:B------:R-:W-:Y:S01]  /*cf70*/  IMAD.WIDE.U32 R32, R32, 0x1c, R2 ;  /* 0x0000001c20207825 */ /* 0x000fe200078e0002 */
[-C--:B------:R-:W-:Y:S02]  /*cf80*/  IADD3 R16, P2, P6, R28, R30.reuse, R16 ;  /* 0x0000001e1c107210 */ /* 0x080fe40007e5e010 */
[----:B------:R-:W-:Y:S01]  /*cf90*/  IADD3.X R7, R35, R51, R7, P3, !PT ;  /* 0x0000003323077210 */ /* 0x000fe20001ffe407 */
[----:B------:R-:W-:Y:S01]  /*cfa0*/  IMAD.IADD R33, R52, 0x1, R33 ;  /* 0x0000000134217824 */ /* 0x000fe200078e0221 */
[----:B----4-:R-:W-:Y:S02]  /*cfb0*/  IADD3 R4, P3, R14, R30, RZ ;  /* 0x0000001e0e047210 */ /* 0x010fe40007f7e0ff */
[----:B------:R-:W-:Y:S02]  /*cfc0*/  IADD3.X R27, R27, R31, R21, P2, P6 ;  /* 0x0000001f1b1b7210 */ /* 0x000fe400017ec415 */
[----:B------:R-:W-:-:S02]  /*cfd0*/  ISETP.GT.AND P2, PT, R47, 0xf9, PT ;  /* 0x000000f92f00780c */ /* 0x000fc40003f44270 */
[----:B------:R-:W-:Y:S02]  /*cfe0*/  IADD3.X R5, R31, R50, R15, P3, !PT ;  /* 0x000000321f057210 */ /* 0x000fe40001ffe40f */
[----:B------:R-:W-:Y:S02]  /*cff0*/  ISETP.GT.AND P3, PT, R46, RZ, P2 ;  /* 0x000000ff2e00720c */ /* 0x000fe40001764270 */
[----:B--2---:R-:W-:Y:S01]  /*d000*/  LEA R2, P6, R16, UR10, 0x2 ;  /* 0x0000000a10027c11 */ /* 0x004fe2000f8c10ff */
[----:B------:R-:W-:-:S03]  /*d010*/  IMAD.WIDE.U32 R30, R49, R30, R4 ;  /* 0x0000001e311e7225 */ /* 0x000fc600078e0004 */
[----:B------:R-:W-:Y:S01]  /*d020*/  LEA.HI.X R3, R16, UR11, R27, 0x2, P6 ;  /* 0x0000000b10037c11 */ /* 0x000fe2000b0f141b */
[----:B------:R-:W-:-:S04]  /*d030*/  IMAD.WIDE.U32 R4, R48, UR23, R6 ;  /* 0x0000001730047c25 */ /* 0x000fc8000f8e0006 */
[----:B---3--:R-:W-:-:S04]  /*d040*/  FMUL R0, R10, UR21 ;  /* 0x000000150a007c20 */ /* 0x008fc80008400000 */
[----:B------:R-:W-:-:S05]  /*d050*/  FFMA R9, R12, UR20, R0 ;  /* 0x000000140c097c23 */ /* 0x000fca0008000000 */
[----:B------:R2:W-:Y:S01]  /*d060*/  @P4 STG.E desc[UR18][R32.64], R9 ;  /* 0x0000000920004986 */ /* 0x0005e2000c101912 */
[----:B------:R-:W-:Y:S05]  /*d070*/  @!P3 BRA `(.L_x_215) ;  /* 0x000000000004b947 */ /* 0x000fea0003800000 */
[----:B------:R3:W5:Y:S02]  /*d080*/  LDG.E.LTC128B R10, desc[UR18][R2.64] ;  /* 0x00000012020a7981 */ /* 0x000764000c1e1920 */
.L_x_215:
[----:B------:R-:W-:Y:S05]  /*d090*/  BSYNC B1 ;  /* 0x0000000000017941 */ /* 0x000fea0003800000 */
.L_x_214:
[----:B------:R-:W4:Y:S01]  /*d0a0*/  LDL.LU R8, [R1+0x6c] ;  /* 0x00006c0001087983 */ /* 0x000f220000300800 */
[----:B-----5:R-:W-:Y:S01]  /*d0b0*/  FMUL R0, R10, UR21 ;  /* 0x000000150a007c20 */ /* 0x020fe20008400000 */
[----:B---3--:R-:W-:Y:S01]  /*d0c0*/  VIADD R3, R5, UR6 ;  /* 0x0000000605037c36 */ /* 0x008fe20008000000 */
[----:B------:R-:W-:Y:S01]  /*d0d0*/  ISETP.GT.AND P1, PT, R46, 0x8, P1 ;  /* 0x000000082e00780c */ /* 0x000fe20000f24270 */
[----:B------:R-:W-:Y:S01]  /*d0e0*/  BSSY B1, `(.L_x_216) ;  /* 0x0000009000017945 */ /* 0x000fe20003800000 */
[----:B------:R-:W-:Y:S02]  /*d0f0*/  IADD3 R6, P6, R34, R30, RZ ;  /* 0x0000001e22067210 */ /* 0x000fe40007fde0ff */
[C---:B------:R-:W-:Y:S02]  /*d100*/  LEA R2, P4, R4.reuse, UR10, 0x2 ;  /* 0x0000000a04027c11 */ /* 0x040fe4000f8810ff */
[----:B------:R-:W-:Y:S02]  /*d110*/  IADD3.X R7, R35, R51, R31, P6, !PT ;  /* 0x0000003323077210 */ /* 0x000fe400037fe41f */
[----:B------:R-:W-:Y:S01]  /*d120*/  LEA.HI.X R3, R4, UR11, R3, 0x2, P4 ;  /* 0x0000000b04037c11 */ /* 0x000fe2000a0f1403 */
[----:B----4-:R-:W-:-:S05]  /*d130*/  FFMA R5, R8, UR20, R0 ;  /* 0x0000001408057c23 */ /* 0x010fca0008000000 */
[----:B------:R3:W-:Y:S01]  /*d140*/  @P3 STG.E desc[UR18][R54.64], R5 ;  /* 0x0000000536003986 */ /* 0x0007e2000c101912 */
[----:B------:R-:W-:Y:S05]  /*d150*/  @!P1 BRA `(.L_x_217) ;  /* 0x0000000000049947 */ /* 0x000fea0003800000 */
[----:B------:R4:W5:Y:S02]  /*d160*/  LDG.E.LTC128B R10, desc[UR18][R2.64+0x20] ;  /* 0x00002012020a7981 */ /* 0x000964000c1e1920 */
.L_x_217:
[----:B------:R-:W-:Y:S05]  /*d170*/  BSYNC B1 ;  /* 0x0000000000017941 */ /* 0x000fea0003800000 */
.L_x_216:
[----:B----4-:R-:W3:Y:S01]  /*d180*/  LDL.LU R2, [R1+0x70] ;  /* 0x0000700001027983 */ /* 0x010ee20000300800 */
[----:B------:R-:W-:Y:S01]  /*d190*/  ISETP.GT.AND P2, PT, R46, 0x8, P2 ;  /* 0x000000082e00780c */ /* 0x000fe20001744270 */
[----:B-----5:R-:W-:Y:S01]  /*d1a0*/  FMUL R0, R10, UR21 ;  /* 0x000000150a007c20 */ /* 0x020fe20008400000 */
[----:B------:R-:W-:Y:S01]  /*d1b0*/  IMAD.WIDE.U32 R48, R48, UR23, R6 ;  /* 0x0000001730307c25 */ /* 0x000fe2000f8e0006 */
[----:B------:R-:W-:Y:S03]  /*d1c0*/  BSSY B1, `(.L_x_218) ;  /* 0x0000008000017945 */ /* 0x000fe60003800000 */
[----:B------:R-:W-:Y:S02]  /*d1d0*/  VIADD R3, R49, UR6 ;  /* 0x0000000631037c36 */ /* 0x000fe40008000000 */
[----:B---3--:R-:W-:-:S05]  /*d1e0*/  FFMA R5, R2, UR20, R0 ;  /* 0x0000001402057c23 */ /* 0x008fca0008000000 */
[----:B------:R3:W-:Y:S01]  /*d1f0*/  @P1 STG.E desc[UR18][R32.64+0x20], R5 ;  /* 0x0000200520001986 */ /* 0x0007e2000c101912 */
[----:B------:R-:W-:-:S04]  /*d200*/  LEA R2, P1, R48, UR10, 0x2 ;  /* 0x0000000a30027c11 */ /* 0x000fc8000f8210ff */
[----:B------:R-:W-:Y:S01]  /*d210*/  LEA.HI.X R3, R48, UR11, R3, 0x2, P1 ;  /* 0x0000000b30037c11 */ /* 0x000fe200088f1403 */
[----:B------:R-:W-:Y:S08]  /*d220*/  @!P2 BRA `(.L_x_219) ;  /* 0x000000000004a947 */ /* 0x000ff00003800000 */
[----:B------:R4:W5:Y:S02]  /*d230*/  LDG.E.LTC128B R10, desc[UR18][R2.64+0x20] ;  /* 0x00002012020a7981 */ /* 0x000964000c1e1920 */
.L_x_219:
[----:B------:R-:W-:Y:S05]  /*d240*/  BSYNC B1 ;  /* 0x0000000000017941 */ /* 0x000fea0003800000 */
.L_x_218:
[----:B------:R-:W4:Y:S01]  /*d250*/  LDL.LU R0, [R1+0x84] ;  /* 0x0000840001007983 */ /* 0x000f220000300800 */
[----:B-----5:R-:W-:-:S04]  /*d260*/  FMUL R10, R10, UR21 ;  /* 0x000000150a0a7c20 */ /* 0x020fc80008400000 */
[----:B----4-:R-:W-:Y:S01]  /*d270*/  FFMA R3, R0, UR20, R10 ;  /* 0x0000001400037c23 */ /* 0x010fe2000800000a */
[----:B------:R-:W-:Y:S06]  /*d280*/  @!P2 BRA `(.L_x_220) ;  /* 0x0000002400d0a947 */ /* 0x000fec0003800000 */
[----:B------:R4:W-:Y:S01]  /*d290*/  STG.E desc[UR18][R54.64+0x20], R3 ;  /* 0x0000200336007986 */ /* 0x0009e2000c101912 */
[----:B------:R-:W-:Y:S05]  /*d2a0*/  BRA `(.L_x_220) ;  /* 0x0000002400c87947 */ /* 0x000fea0003800000 */
.L_x_29:
[----:B------:R-:W-:Y:S01]  /*d2b0*/  ISETP.GT.AND P3, PT, R47, 0x1, PT ;  /* 0x000000012f00780c */ /* 0x000fe20003f64270 */
[----:B------:R-:W-:Y:S01]  /*d2c0*/  ULDC.64 UR6, c[0x0][0x6c0] ;  /* 0x0001b00000067ab9 */ /* 0x000fe20000000a00 */
[----:B------:R-:W-:Y:S01]  /*d2d0*/  ISETP.GT.AND P1, PT, R46, 0x8, P1 ;  /* 0x000000082e00780c */ /* 0x000fe20000f24270 */
[----:B-----5:R-:W-:Y:S01]  /*d2e0*/  FMUL R31, R2, UR20 ;  /* 0x00000014021f7c20 */ /* 0x020fe20008400000 */
[----:B------:R-:W-:Y:S01]  /*d2f0*/  LEA R24, P6, R36, UR6, 0x2 ;  /* 0x0000000624187c11 */ /* 0x000fe2000f8c10ff */
[----:B------:R-:W-:Y:S01]  /*d300*/  FMUL R35, R3, UR20 ;  /* 0x0000001403237c20 */ /* 0x000fe20008400000 */
[----:B------:R-:W-:Y:S01]  /*d310*/  ISETP.GT.AND P4, PT, R46, RZ, P3 ;  /* 0x000000ff2e00720c */ /* 0x000fe20001f84270 */
[----:B------:R-:W-:Y:S01]  /*d320*/  FMUL R37, R4, UR20 ;  /* 0x0000001404257c20 */ /* 0x000fe20008400000 */
[----:B------:R-:W-:Y:S01]  /*d330*/  LEA.HI.X R25, R36, UR7, R41, 0x2, P6 ;  /* 0x0000000724197c11 */ /* 0x000fe2000b0f1429 */
[----:B------:R-:W-:Y:S01]  /*d340*/  FMUL R39, R5, UR20 ;  /* 0x0000001405277c20 */ /* 0x000fe20008400000 */
[----:B------:R-:W-:Y:S01]  /*d350*/  LEA R26, P6, R32, R24, 0x2 ;  /* 0x00000018201a7211 */ /* 0x000fe200078c10ff */
[----:B------:R-:W-:Y:S01]  /*d360*/  IMAD R29, R33, 0x1c, RZ ;  /* 0x0000001c211d7824 */ /* 0x000fe200078e02ff */
[----:B------:R-:W-:Y:S01]  /*d370*/  ISETP.GT.AND P3, PT, R46, 0x8, P3 ;  /* 0x000000082e00780c */ /* 0x000fe20001f64270 */
[----:B------:R0:W-:Y:S01]  /*d380*/  @P2 STG.E desc[UR18][R24.64], R31 ;  /* 0x0000001f18002986 */ /* 0x0001e2000c101912 */
[C-C-:B------:R-:W-:Y:S01]  /*d390*/  LEA.HI.X R27, R32.reuse, R25, R33.reuse, 0x2, P6 ;  /* 0x00000019201b7211 */ /* 0x140fe200030f1421 */
[----:B------:R-:W-:Y:S01]  /*d3a0*/  FMUL R7, R7, UR20 ;  /* 0x0000001407077c20 */ /* 0x000fe20008400000 */
[----:B------:R-:W-:Y:S01]  /*d3b0*/  ISETP.GT.AND P2, PT, R47, 0x8, PT ;  /* 0x000000082f00780c */ /* 0x000fe20003f44270 */
[----:B------:R-:W-:Y:S01]  /*d3c0*/  FMUL R9, R9, UR20 ;  /* 0x0000001409097c20 */ /* 0x000fe20008400000 */
[----:B------:R-:W-:Y:S01]  /*d3d0*/  SHF.L.U64.HI R33, R32, 0x5, R33 ;  /* 0x0000000520217819 */ /* 0x000fe20000010221 */
[----:B------:R1:W-:Y:S01]  /*d3e0*/  @P4 STG.E desc[UR18][R26.64], R35 ;  /* 0x000000231a004986 */ /* 0x0003e2000c101912 */
[----:B------:R-:W-:Y:S01]  /*d3f0*/  ISETP.GT.AND P4, PT, R46, RZ, P2 ;  /* 0x000000ff2e00720c */ /* 0x000fe20001784270 */
[----:B------:R-:W-:Y:S01]  /*d400*/  IMAD.WIDE.U32 R2, R32, 0x1c, R26 ;  /* 0x0000001c20027825 */ /* 0x000fe200078e001a */
[----:B------:R-:W-:Y:S01]  /*d410*/  ISETP.GT.AND P2, PT, R46, 0x8, P2 ;  /* 0x000000082e00780c */ /* 0x000fe20001744270 */
[----:B------:R2:W-:Y:S01]  /*d420*/  @P1 STG.E desc[UR18][R24.64+0x20], R37 ;  /* 0x0000202518001986 */ /* 0x0005e2000c101912 */
[----:B------:R-:W-:Y:S01]  /*d430*/  ISETP.GT.AND P1, PT, R47, 0x9, PT ;  /* 0x000000092f00780c */ /* 0x000fe20003f24270 */
[----:B0-----:R-:W-:-:S02]  /*d440*/  IMAD.SHL.U32 R31, R32, 0x20, RZ ;  /* 0x00000020201f7824 */ /* 0x001fc400078e00ff */
[----:B------:R-:W-:Y:S01]  /*d450*/  FMUL R11, R11, UR20 ;  /* 0x000000140b0b7c20 */ /* 0x000fe20008400000 */
[----:B------:R0:W-:Y:S01]  /*d460*/  @P3 STG.E desc[UR18][R26.64+0x20], R39 ;  /* 0x000020271a003986 */ /* 0x0001e2000c101912 */
[----:B------:R-:W-:Y:S01]  /*d470*/  ISETP.GT.AND P3, PT, R46, RZ, P1 ;  /* 0x000000ff2e00720c */ /* 0x000fe20000f64270 */
[----:B------:R-:W-:Y:S01]  /*d480*/  IMAD.IADD R3, R29, 0x1, R3 ;  /* 0x000000011d037824 */ /* 0x000fe200078e0203 */
[----:B------:R-:W-:Y:S01]  /*d490*/  IADD3 R4, P6, R31, R26, RZ ;  /* 0x0000001a1f047210 */ /* 0x000fe20007fde0ff */
[----:B-1----:R-:W-:Y:S01]  /*d4a0*/  FMUL R35, R6, UR20 ;  /* 0x0000001406237c20 */ /* 0x002fe20008400000 */
[----:B------:R-:W-:-:S03]  /*d4b0*/  ISETP.GT.AND P1, PT, R46, 0x8, P1 ;  /* 0x000000082e00780c */ /* 0x000fc60000f24270 */
[----:B------:R-:W-:Y:S01]  /*d4c0*/  IMAD.X R5, R33, 0x1, R27, P6 ;  /* 0x0000000121057824 */ /* 0x000fe200030e061b */
[----:B------:R-:W-:Y:S01]  /*d4d0*/  @P4 STG.E desc[UR18][R2.64], R35 ;  /* 0x0000002302004986 */ /* 0x000fe2000c101912 */
[----:B--2---:R-:W-:Y:S01]  /*d4e0*/  FMUL R25, R8, UR20 ;  /* 0x0000001408197c20 */ /* 0x004fe20008400000 */
[C---:B------:R-:W-:Y:S01]  /*d4f0*/  ISETP.GT.AND P4, PT, R47.reuse, 0x10, PT ;  /* 0x000000102f00780c */ /* 0x040fe20003f84270 */
[----:B0-----:R-:W-:Y:S01]  /*d500*/  FMUL R27, R10, UR20 ;  /* 0x000000140a1b7c20 */ /* 0x001fe20008400000 */
[----:B------:R-:W-:Y:S01]  /*d510*/  ISETP.GT.AND P6, PT, R47, 0x11, PT ;  /* 0x000000112f00780c */ /* 0x000fe20003fc4270 */
[----:B------:R-:W-:Y:S01]  /*d520*/  @P3 STG.E desc[UR18][R4.64], R7 ;  /* 0x0000000704003986 */ /* 0x000fe2000c101912 */
[C---:B------:R-:W-:Y:S02]  /*d530*/  ISETP.GT.AND P3, PT, R46.reuse, RZ, P4 ;  /* 0x000000ff2e00720c */ /* 0x040fe40002764270 */
[C---:B------:R-:W-:Y:S01]  /*d540*/  ISETP.GT.AND P4, PT, R46.reuse, 0x8, P4 ;  /* 0x000000082e00780c */ /* 0x040fe20002784270 */
[----:B------:R0:W-:Y:S01]  /*d550*/  @P2 STG.E desc[UR18][R2.64+0x20], R25 ;  /* 0x0000201902002986 */ /* 0x0001e2000c101912 */
[----:B------:R-:W-:-:S02]  /*d560*/  ISETP.GT.AND P2, PT, R46, RZ, P6 ;  /* 0x000000ff2e00720c */ /* 0x000fc40003744270 */
[----:B------:R-:W-:Y:S01]  /*d570*/  ISETP.GT.AND P6, PT, R46, 0x8, P6 ;  /* 0x000000082e00780c */ /* 0x000fe200037c4270 */
[----:B------:R1:W-:Y:S01]  /*d580*/  @P1 STG.E desc[UR18][R4.64+0x20], R9 ;  /* 0x0000200904001986 */ /* 0x0003e2000c101912 */
[----:B0-----:R-:W-:Y:S01]  /*d590*/  IMAD.WIDE.U32 R2, R32, 0x1c, R4 ;  /* 0x0000001c20027825 */ /* 0x001fe200078e0004 */
[----:B-1----:R-:W-:-:S03]  /*d5a0*/  IADD3 R4, P1, R31, R4, RZ ;  /* 0x000000041f047210 */ /* 0x002fc60007f3e0ff */
[----:B------:R-:W-:Y:S02]  /*d5b0*/  IMAD.IADD R3, R29, 0x1, R3 ;  /* 0x000000011d037824 */ /* 0x000fe400078e0203 */
[----:B------:R-:W-:Y:S01]  /*d5c0*/  FMUL R9, R12, UR20 ;  /* 0x000000140c097c20 */ /* 0x000fe20008400000 */
[----:B------:R-:W-:Y:S01]  /*d5d0*/  IADD3.X R5, R33, R5, RZ, P1, !PT ;  /* 0x0000000521057210 */ /* 0x000fe20000ffe4ff */
[----:B------:R-:W-:Y:S01]  /*d5e0*/  FMUL R13, R13, UR20 ;  /* 0x000000140d0d7c20 */ /* 0x000fe20008400000 */
[----:B------:R-:W-:Y:S04]  /*d5f0*/  @P3 STG.E desc[UR18][R2.64], R27 ;  /* 0x0000001b02003986 */ /* 0x000fe8000c101912 */
[----:B------:R0:W-:Y:S01]  /*d600*/  @P2 STG.E desc[UR18][R4.64], R11 ;  /* 0x0000000b04002986 */ /* 0x0001e2000c101912 */
[----:B------:R-:W-:-:S02]  /*d610*/  ISETP.GT.AND P2, PT, R47, 0x18, PT ;  /* 0x000000182f00780c */ /* 0x000fc40003f44270 */
[----:B------:R-:W-:Y:S01]  /*d620*/  ISETP.GT.AND P1, PT, R47, 0x19, PT ;  /* 0x000000192f00780c */ /* 0x000fe20003f24270 */
[----:B------:R-:W-:Y:S01]  /*d630*/  FMUL R15, R15, UR20 ;  /* 0x000000140f0f7c20 */ /* 0x000fe20008400000 */
[----:B------:R-:W-:Y:S01]  /*d640*/  ISETP.GT.AND P3, PT, R46, RZ, P2 ;  /* 0x000000ff2e00720c */ /* 0x000fe20001764270 */
[----:B------:R1:W-:Y:S01]  /*d650*/  @P4 STG.E desc[UR18][R2.64+0x20], R9 ;  /* 0x0000200902004986 */ /* 0x0003e2000c101912 */
[----:B------:R-:W-:Y:S01]  /*d660*/  IMAD.WIDE.U32 R6, R32, 0x1c, R4 ;  /* 0x0000001c20067825 */ /* 0x000fe200078e0004 */
[C---:B------:R-:W-:Y:S02]  /*d670*/  ISETP.GT.AND P4, PT, R46.reuse, RZ, P1 ;  /* 0x000000ff2e00720c */ /* 0x040fe40000f84270 */
[----:B------:R-:W-:Y:S01]  /*d680*/  ISETP.GT.AND P2, PT, R46, 0x8, P2 ;  /* 0x000000082e00780c */ /* 0x000fe20001744270 */
[----:B------:R2:W-:Y:S01]  /*d690*/  @P6 STG.E desc[UR18][R4.64+0x20], R13 ;  /* 0x0000200d04006986 */ /* 0x0005e2000c101912 */
[----:B------:R-:W-:Y:S02]  /*d6a0*/  IMAD.IADD R7, R29, 0x1, R7 ;  /* 0x000000011d077824 */ /* 0x000fe400078e0207 */
[----:B0-----:R-:W-:Y:S01]  /*d6b0*/  FMUL R11, R14, UR20 ;  /* 0x000000140e0b7c20 */ /* 0x001fe20008400000 */
[----:B------:R-:W-:Y:S01]  /*d6c0*/  ISETP.GT.AND P1, PT, R46, 0x8, P1 ;  /* 0x000000082e00780c */ /* 0x000fe20000f24270 */
[----:B------:R-:W-:Y:S01]  /*d6d0*/  FMUL R17, R17, UR20 ;  /* 0x0000001411117c20 */ /* 0x000fe20008400000 */
[----:B------:R-:W-:Y:S01]  /*d6e0*/  FMUL R19, R19, UR20 ;  /* 0x0000001413137c20 */ /* 0x000fe20008400000 */
[----:B------:R-:W-:Y:S01]  /*d6f0*/  FMUL R21, R21, UR20 ;  /* 0x0000001415157c20 */ /* 0x000fe20008400000 */
[----:B-1----:R-:W-:Y:S01]  /*d700*/  IADD3 R2, P6, R31, R4, RZ ;  /* 0x000000041f027210 */ /* 0x002fe20007fde0ff */
[----:B------:R0:W-:Y:S01]  /*d710*/  @P3 STG.E desc[UR18][R6.64], R11 ;  /* 0x0000000b06003986 */ /* 0x0001e2000c101912 */
[----:B------:R-:W-:Y:S01]  /*d720*/  FMUL R9, R16, UR20 ;  /* 0x0000001410097c20 */ /* 0x000fe20008400000 */
[----:B------:R-:W-:-:S02]  /*d730*/  ISETP.GT.AND P3, PT, R47, 0x20, PT ;  /* 0x000000202f00780c */ /* 0x000fc40003f64270 */
[----:B------:R-:W-:Y:S01]  /*d740*/  IMAD.X R3, R33, 0x1, R5, P6 ;  /* 0x0000000121037824 */ /* 0x000fe200030e0605 */
[----:B------:R-:W-:Y:S01]  /*d750*/  ISETP.GT.AND P6, PT, R47, 0x21, PT ;  /* 0x000000212f00780c */ /* 0x000fe20003fc4270 */
[----:B------:R-:W-:Y:S01]  /*d760*/  FMUL R23, R23, UR20 ;  /* 0x0000001417177c20 */ /* 0x000fe20008400000 */
[----:B------:R-:W-:Y:S01]  /*d770*/  FMUL R153, R153, UR20 ;  /* 0x0000001499997c20 */ /* 0x000fe20008400000 */
[----:B------:R-:W-:Y:S01]  /*d780*/  FMUL R155, R155, UR20 ;  /* 0x000000149b9b7c20 */ /* 0x000fe20008400000 */
[----:B------:R-:W-:Y:S01]  /*d790*/  @P4 STG.E desc[UR18][R2.64], R15 ;  /* 0x0000000f02004986 */ /* 0x000fe2000c101912 */
[----:B------:R-:W-:-:S03]  /*d7a0*/  ISETP.GT.AND P4, PT, R46, RZ, P3 ;  /* 0x000000ff2e00720c */ /* 0x000fc60001f84270 */
[----:B------:R-:W-:Y:S01]  /*d7b0*/  @P2 STG.E desc[UR18][R6.64+0x20], R9 ;  /* 0x0000200906002986 */ /* 0x000fe2000c101912 */
[----:B------:R-:W-:Y:S01]  /*d7c0*/  ISETP.GT.AND P2, PT, R46, RZ, P6 ;  /* 0x000000ff2e00720c */ /* 0x000fe20003744270 */
[----:B--2---:R-:W-:Y:S02]  /*d7d0*/  IMAD.WIDE.U32 R4, R32, 0x1c, R2 ;  /* 0x0000001c20047825 */ /* 0x004fe400078e0002 */
[----:B------:R1:W-:Y:S02]  /*d7e0*/  @P1 STG.E desc[UR18][R2.64+0x20], R17 ;  /* 0x0000201102001986 */ /* 0x0003e4000c101912 */
[----:B0-----:R-:W-:Y:S01]  /*d7f0*/  FMUL R11, R18, UR20 ;  /* 0x00000014120b7c20 */ /* 0x001fe20008400000 */
[----:B------:R-:W-:Y:S01]  /*d800*/  IMAD.IADD R5, R29, 0x1, R5 ;  /* 0x000000011d057824 */ /* 0x000fe200078e0205 */
[----:B------:R-:W-:Y:S01]  /*d810*/  ISETP.GT.AND P3, PT, R46, 0x8, P3 ;  /* 0x000000082e00780c */ /* 0x000fe20001f64270 */
[----:B------:R-:W-:Y:S01]  /*d820*/  FMUL R157, R157, UR20 ;  /* 0x000000149d9d7c20 */ /* 0x000fe20008400000 */
[----:B------:R-:W-:Y:S01]  /*d830*/  FMUL R159, R159, UR20 ;  /* 0x000000149f9f7c20 */ /* 0x000fe20008400000 */
[----:B------:R-:W-:Y:S01]  /*d840*/  FMUL R161, R161, UR20 ;  /* 0x00000014a1a17c20 */ /* 0x000fe20008400000 */
[----:B------:R-:W-:Y:S01]  /*d850*/  FMUL R163, R163, UR20 ;  /* 0x00000014a3a37c20 */ /* 0x000fe20008400000 */
[----:B------:R-:W2:Y:S01]  /*d860*/  LDL.LU R12, [R1+0x10] ;  /* 0x00001000010c7983 */ /* 0x000ea20000300800 */
[----:B-1----:R-:W-:-:S03]  /*d870*/  IADD3 R2, P1, R31, R2, RZ ;  /* 0x000000021f027210 */ /* 0x002fc60007f3e0ff */
[----:B------:R0:W-:Y:S01]  /*d880*/  @P4 STG.E desc[UR18][R4.64], R11 ;  /* 0x0000000b04004986 */ /* 0x0001e2000c101912 */
[----:B------:R-:W-:Y:S01]  /*d890*/  ISETP.GT.AND P6, PT, R46, 0x8, P6 ;  /* 0x000000082e00780c */ /* 0x000fe200037c4270 */
[----:B------:R-:W-:Y:S02]  /*d8a0*/  IMAD.X R3, R33, 0x1, R3, P1 ;  /* 0x0000000121037824 */ /* 0x000fe400008e0603 */
[----:B------:R-:W-:Y:S01]  /*d8b0*/  FMUL R9, R20, UR20 ;  /* 0x0000001414097c20 */ /* 0x000fe20008400000 */
[----:B------:R-:W-:Y:S01]  /*d8c0*/  FMUL R13, R158, UR20 ;  /* 0x000000149e0d7c20 */ /* 0x000fe20008400000 */
[----:B------:R-:W-:Y:S01]  /*d8d0*/  FMUL R165, R165, UR20 ;  /* 0x00000014a5a57c20 */ /* 0x000fe20008400000 */
[----:B------:R-:W-:Y:S01]  /*d8e0*/  FMUL R167, R167, UR20 ;  /* 0x00000014a7a77c20 */ /* 0x000fe20008400000 */
[----:B------:R-:W-:Y:S01]  /*d8f0*/  @P2 STG.E desc[UR18][R2.64], R19 ;  /* 0x0000001302002986 */ /* 0x000fe2000c101912 */
[C---:B------:R-:W-:Y:S02]  /*d900*/  ISETP.GT.AND P2, PT, R47.reuse, 0x28, PT ;  /* 0x000000282f00780c */ /* 0x040fe40003f44270 */
[----:B------:R-:W-:Y:S01]  /*d910*/  ISETP.GT.AND P1, PT, R47, 0x29, PT ;  /* 0x000000292f00780c */ /* 0x000fe20003f24270 */
[----:B------:R-:W-:Y:S01]  /*d920*/  FMUL R15, R168, UR20 ;  /* 0x00000014a80f7c20 */ /* 0x000fe20008400000 */
[----:B------:R-:W-:Y:S01]  /*d930*/  ISETP.GT.AND P4, PT, R46, RZ, P2 ;  /* 0x000000ff2e00720c */ /* 0x000fe20001784270 */
[----:B------:R-:W-:Y:S01]  /*d940*/  @P3 STG.E desc[UR18][R4.64+0x20], R9 ;  /* 0x0000200904003986 */ /* 0x000fe2000c101912 */
[----:B------:R-:W-:Y:S01]  /*d950*/  IMAD.WIDE.U32 R6, R32, 0x1c, R2 ;  /* 0x0000001c20067825 */ /* 0x000fe200078e0002 */
[----:B------:R-:W-:-:S02]  /*d960*/  ISETP.GT.AND P3, PT, R46, RZ, P1 ;  /* 0x000000ff2e00720c */ /* 0x000fc40000f64270 */
        /* <DEDUP_REMOVED lines=8> */
[----:B------:R-:W-:Y:S01]  /*d9f0*/  FMUL R175, R175, UR20 ;  /* 0x00000014afaf7c20 */ /* 0x000fe20008400000 */
[----:B------:R-:W-:Y:S01]  /*da00*/  FMUL R177, R177, UR20 ;  /* 0x00000014b1b17c20 */ /* 0x000fe20008400000 */
[----:B------:R-:W-:Y:S01]  /*da10*/  FMUL R179, R179, UR20 ;  /* 0x00000014b3b37c20 */ /* 0x000fe20008400000 */
[----:B------:R-:W-:Y:S01]  /*da20*/  FMUL R181, R181, UR20 ;  /* 0x00000014b5b57c20 */ /* 0x000fe20008400000 */
[----:B------:R-:W-:Y:S01]  /*da30*/  FMUL R183, R183, UR20 ;  /* 0x00000014b7b77c20 */ /* 0x000fe20008400000 */
[----:B-1----:R-:W-:Y:S01]  /*da40*/  IADD3 R2, P6, R31, R2, RZ ;  /* 0x000000021f027210 */ /* 0x002fe20007fde0ff */
[----:B------:R0:W-:Y:S01]  /*da50*/  @P4 STG.E desc[UR18][R6.64], R11 ;  /* 0x0000000b06004986 */ /* 0x0001e2000c101912 */
[----:B------:R-:W-:-:S03]  /*da60*/  ISETP.GT.AND P4, PT, R47, 0x30, PT ;  /* 0x000000302f00780c */ /* 0x000fc60003f84270 */
        /* <DEDUP_REMOVED lines=9> */
[----:B------:R-:W-:Y:S02]  /*db00*/  IMAD.WIDE.U32 R4, R32, 0x1c, R2 ;  /* 0x0000001c20047825 */ /* 0x000fe400078e0002 */
[----:B------:R1:W-:Y:S02]  /*db10*/  @P1 STG.E desc[UR18][R2.64+0x20], R9 ;  /* 0x0000200902001986 */ /* 0x0003e4000c101912 */
[----:B0-----:R-:W-:Y:S01]  /*db20*/  FMUL R11, R156, UR20 ;  /* 0x000000149c0b7c20 */ /* 0x001fe20008400000 */
[----:B------:R-:W-:Y:S01]  /*db30*/  IMAD.IADD R5, R29, 0x1, R5 ;  /* 0x000000011d057824 */ /* 0x000fe200078e0205 */
[C---:B------:R-:W-:Y:S01]  /*db40*/  ISETP.GT.AND P4, PT, R46.reuse, 0x8, P4 ;  /* 0x000000082e00780c */ /* 0x040fe20002784270 */
        /* <DEDUP_REMOVED lines=9> */
[----:B------:R-:W-:Y:S04]  /*dbe0*/  @P3 STG.E desc[UR18][R4.64], R155 ;  /* 0x0000009b04003986 */ /* 0x000fe8000c101912 */
[----:B------:R-:W-:Y:S01]  /*dbf0*/  IMAD.X R3, R33, 0x1, R3, P1 ;  /* 0x0000000121037824 */ /* 0x000fe200008e0603 */
[----:B------:R-:W-:Y:S01]  /*dc00*/  ISETP.GT.AND P6, PT, R46, 0x8, P6 ;  /* 0x000000082e00780c */ /* 0x000fe200037c4270 */
[----:B------:R-:W-:Y:S01]  /*dc10*/  FMUL R205, R205, UR20 ;  /* 0x00000014cdcd7c20 */ /* 0x000fe20008400000 */
[----:B------:R-:W-:Y:S01]  /*dc20*/  FMUL R207, R207, UR20 ;  /* 0x00000014cfcf7c20 */ /* 0x000fe20008400000 */
[----:B------:R-:W-:Y:S01]  /*dc30*/  FMUL R209, R209, UR20 ;  /* 0x00000014d1d17c20 */ /* 0x000fe20008400000 */
[----:B------:R0:W-:Y:S01]  /*dc40*/  @P2 STG.E desc[UR18][R2.64], R11 ;  /* 0x0000000b02002986 */ /* 0x0001e2000c101912 */
[----:B------:R-:W-:-:S02]  /*dc50*/  ISETP.GT.AND P2, PT, R47, 0x38, PT ;  /* 0x000000382f00780c */ /* 0x000fc40003f44270 */
[----:B------:R-:W-:Y:S01]  /*dc60*/  ISETP.GT.AND P1, PT, R47, 0x39, PT ;  /* 0x000000392f00780c */ /* 0x000fe20003f24270 */
[----:B------:R-:W-:Y:S01]  /*dc70*/  FMUL R211, R211, UR20 ;  /* 0x00000014d3d37c20 */ /* 0x000fe20008400000 */
[----:B------:R-:W-:Y:S01]  /*dc80*/  ISETP.GT.AND P3, PT, R46, RZ, P2 ;  /* 0x000000ff2e00720c */ /* 0x000fe20001764270 */
[----:B------:R-:W-:Y:S01]  /*dc90*/  @P4 STG.E desc[UR18][R4.64+0x20], R157 ;  /* 0x0000209d04004986 */ /* 0x000fe2000c101912 */
[----:B------:R-:W-:Y:S01]  /*dca0*/  IMAD.WIDE.U32 R6, R32, 0x1c, R2 ;  /* 0x0000001c20067825 */ /* 0x000fe200078e0002 */
[C---:B------:R-:W-:Y:S02]  /*dcb0*/  ISETP.GT.AND P4, PT, R46.reuse, RZ, P1 ;  /* 0x000000ff2e00720c */ /* 0x040fe40000f84270 */
[----:B------:R-:W-:Y:S01]  /*dcc0*/  ISETP.GT.AND P2, PT, R46, 0x8, P2 ;  /* 0x000000082e00780c */ /* 0x000fe20001744270 */
[----:B------:R1:W-:Y:S01]  /*dcd0*/  @P6 STG.E desc[UR18][R2.64+0x20], R13 ;  /* 0x0000200d02006986 */ /* 0x0003e2000c101912 */
[----:B------:R-:W-:Y:S01]  /*dce0*/  IMAD.IADD R7, R29, 0x1, R7 ;  /* 0x000000011d077824 */ /* 0x000fe200078e0207 */
[----:B------:R-:W-:-:S02]  /*dcf0*/  IADD3 R8, P6, R31, R2, RZ ;  /* 0x000000021f087210 */ /* 0x000fc40007fde0ff */
[----:B------:R-:W-:Y:S01]  /*dd00*/  ISETP.GT.AND P1, PT, R46, 0x8, P1 ;  /* 0x000000082e00780c */ /* 0x000fe20000f24270 */
[----:B0-----:R-:W-:Y:S01]  /*dd10*/  FMUL R11, R160, UR20 ;  /* 0x00000014a00b7c20 */ /* 0x001fe20008400000 */
[----:B------:R-:W-:Y:S01]  /*dd20*/  IADD3.X R9, R33, R3, RZ, P6, !PT ;  /* 0x0000000321097210 */ /* 0x000fe200037fe4ff */
[----:B------:R-:W-:Y:S01]  /*dd30*/  @P3 STG.E desc[UR18][R6.64], R159 ;  /* 0x0000009f06003986 */ /* 0x000fe2000c101912 */
[C---:B------:R-:W-:Y:S02]  /*dd40*/  ISETP.GT.AND P3, PT, R47.reuse, 0x40, PT ;  /* 0x000000402f00780c */ /* 0x040fe40003f64270 */
[----:B------:R-:W-:Y:S01]  /*dd50*/  ISETP.GT.AND P6, PT, R47, 0x41, PT ;  /* 0x000000412f00780c */ /* 0x000fe20003fc4270 */
[----:B------:R0:W-:Y:S01]  /*dd60*/  @P4 STG.E desc[UR18][R8.64], R11 ;  /* 0x0000000b08004986 */ /* 0x0001e2000c101912 */
[----:B-1----:R-:W-:Y:S01]  /*dd70*/  FMUL R13, R162, UR20 ;  /* 0x00000014a20d7c20 */ /* 0x002fe20008400000 */
[C---:B------:R-:W-:Y:S02]  /*dd80*/  ISETP.GT.AND P4, PT, R46.reuse, RZ, P3 ;  /* 0x000000ff2e00720c */ /* 0x040fe40001f84270 */
[----:B------:R-:W-:Y:S01]  /*dd90*/  @P2 STG.E desc[UR18][R6.64+0x20], R161 ;  /* 0x000020a106002986 */ /* 0x000fe2000c101912 */
[----:B------:R-:W-:Y:S01]  /*dda0*/  ISETP.GT.AND P2, PT, R46, RZ, P6 ;  /* 0x000000ff2e00720c */ /* 0x000fe20003744270 */
[----:B------:R-:W-:-:S02]  /*ddb0*/  IMAD.WIDE.U32 R4, R32, 0x1c, R8 ;  /* 0x0000001c20047825 */ /* 0x000fc400078e0008 */
[----:B------:R1:W-:Y:S01]  /*ddc0*/  @P1 STG.E desc[UR18][R8.64+0x20], R13 ;  /* 0x0000200d08001986 */ /* 0x0003e2000c101912 */
[----:B------:R-:W-:Y:S02]  /*ddd0*/  IADD3 R2, P1, R31, R8, RZ ;  /* 0x000000081f027210 */ /* 0x000fe40007f3e0ff */
[----:B------:R-:W-:Y:S01]  /*dde0*/  ISETP.GT.AND P3, PT, R46, 0x8, P3 ;  /* 0x000000082e00780c */ /* 0x000fe20001f64270 */
[----:B------:R-:W-:Y:S02]  /*ddf0*/  IMAD.IADD R5, R29, 0x1, R5 ;  /* 0x000000011d057824 */ /* 0x000fe400078e0205 */
[----:B0-----:R-:W-:Y:S01]  /*de00*/  FMUL R11, R164, UR20 ;  /* 0x00000014a40b7c20 */ /* 0x001fe20008400000 */
[----:B------:R-:W-:Y:S01]  /*de10*/  IMAD.X R3, R33, 0x1, R9, P1 ;  /* 0x0000000121037824 */ /* 0x000fe200008e0609 */
[----:B------:R-:W-:Y:S01]  /*de20*/  ISETP.GT.AND P6, PT, R46, 0x8, P6 ;  /* 0x000000082e00780c */ /* 0x000fe200037c4270 */
[----:B------:R-:W-:Y:S01]  /*de30*/  FMUL R213, R213, UR20 ;  /* 0x00000014d5d57c20 */ /* 0x000fe20008400000 */
[----:B------:R-:W-:Y:S01]  /*de40*/  @P4 STG.E desc[UR18][R4.64], R163 ;  /* 0x000000a304004986 */ /* 0x000fe2000c101912 */
[----:B------:R-:W-:-:S03]  /*de50*/  ISETP.GT.AND P1, PT, R47, 0x49, PT ;  /* 0x000000492f00780c */ /* 0x000fc60003f24270 */
[----:B------:R-:W-:Y:S01]  /*de60*/  @P2 STG.E desc[UR18][R2.64], R11 ;  /* 0x0000000b02002986 */ /* 0x000fe2000c101912 */
[----:B------:R-:W-:Y:S01]  /*de70*/  ISETP.GT.AND P2, PT, R47, 0x48, PT ;  /* 0x000000482f00780c */ /* 0x000fe20003f44270 */
[----:B-1----:R-:W-:Y:S02]  /*de80*/  FMUL R13, R166, UR20 ;  /* 0x00000014a60d7c20 */ /* 0x002fe40008400000 */
[----:B------:R-:W-:Y:S01]  /*de90*/  @P3 STG.E desc[UR18][R4.64+0x20], R165 ;  /* 0x000020a504003986 */ /* 0x000fe2000c101912 */
[C---:B------:R-:W-:Y:S02]  /*dea0*/  ISETP.GT.AND P4, PT, R46.reuse, RZ, P2 ;  /* 0x000000ff2e00720c */ /* 0x040fe40001784270 */
[----:B------:R-:W-:Y:S01]  /*deb0*/  ISETP.GT.AND P3, PT, R46, RZ, P1 ;  /* 0x000000ff2e00720c */ /* 0x000fe20000f64270 */
[----:B------:R0:W-:Y:S01]  /*dec0*/  @P6 STG.E desc[UR18][R2.64+0x20], R13 ;  /* 0x0000200d02006986 */ /* 0x0001e2000c101912 */
[----:B------:R-:W-:Y:S01]  /*ded0*/  IMAD.WIDE.U32 R6, R32, 0x1c, R2 ;  /* 0x0000001c20067825 */ /* 0x000fe200078e0002 */
[----:B------:R-:W-:-:S02]  /*dee0*/  IADD3 R8, P6, R31, R2, RZ ;  /* 0x000000021f087210 */ /* 0x000fc40007fde0ff */
[C---:B------:R-:W-:Y:S01]  /*def0*/  ISETP.GT.AND P2, PT, R46.reuse, 0x8, P2 ;  /* 0x000000082e00780c */ /* 0x040fe20001744270 */
[----:B------:R-:W-:Y:S01]  /*df00*/  IMAD.IADD R7, R29, 0x1, R7 ;  /* 0x000000011d077824 */ /* 0x000fe200078e0207 */
[----:B------:R-:W-:Y:S01]  /*df10*/  ISETP.GT.AND P1, PT, R46, 0x8, P1 ;  /* 0x000000082e00780c */ /* 0x000fe20000f24270 */
[----:B------:R-:W-:Y:S02]  /*df20*/  IMAD.X R9, R33, 0x1, R3, P6 ;  /* 0x0000000121097824 */ /* 0x000fe400030e0603 */
[----:B------:R-:W-:Y:S01]  /*df30*/  FMUL R215, R215, UR20 ;  /* 0x00000014d7d77c20 */ /* 0x000fe20008400000 */
[----:B------:R-:W-:Y:S01]  /*df40*/  FMUL R217, R217, UR20 ;  /* 0x00000014d9d97c20 */ /* 0x000fe20008400000 */
[----:B------:R-:W-:Y:S01]  /*df50*/  @P4 STG.E desc[UR18][R6.64], R167 ;  /* 0x000000a706004986 */ /* 0x000fe2000c101912 */
[C---:B------:R-:W-:Y:S01]  /*df60*/  ISETP.GT.AND P4, PT, R47.reuse, 0x50, PT ;  /* 0x000000502f00780c */ /* 0x040fe20003f84270 */
[----:B0-----:R-:W-:Y:S02]  /*df70*/  FMUL R13, R170, UR20 ;  /* 0x00000014aa0d7c20 */ /* 0x001fe40008400000 */
[----:B------:R0:W-:Y:S01]  /*df80*/  @P3 STG.E desc[UR18][R8.64], R15 ;  /* 0x0000000f08003986 */ /* 0x0001e2000c101912 */
[----:B------:R-:W-:-:S02]  /*df90*/  ISETP.GT.AND P3, PT, R47, 0x51, PT ;  /* 0x000000512f00780c */ /* 0x000fc40003f64270 */
[C---:B------:R-:W-:Y:S01]  /*dfa0*/  ISETP.GT.AND P6, PT, R46.reuse, RZ, P4 ;  /* 0x000000ff2e00720c */ /* 0x040fe200027c4270 */
[----:B------:R-:W-:Y:S01]  /*dfb0*/  @P2 STG.E desc[UR18][R6.64+0x20], R169 ;  /* 0x000020a906002986 */ /* 0x000fe2000c101912 */
[----:B------:R-:W-:Y:S01]  /*dfc0*/  ISETP.GT.AND P2, PT, R46, RZ, P3 ;  /* 0x000000ff2e00720c */ /* 0x000fe20001f44270 */
[----:B------:R-:W-:Y:S02]  /*dfd0*/  IMAD.WIDE.U32 R2, R32, 0x1c, R8 ;  /* 0x0000001c20027825 */ /* 0x000fe400078e0008 */
[----:B------:R1:W-:Y:S01]  /*dfe0*/  @P1 STG.E desc[UR18][R8.64+0x20], R13 ;  /* 0x0000200d08001986 */ /* 0x0003e2000c101912 */
[----:B------:R-:W-:Y:S02]  /*dff0*/  IADD3 R4, P1, R31, R8, RZ ;  /* 0x000000081f047210 */ /* 0x000fe40007f3e0ff */
[----:B------:R-:W-:Y:S01]  /*e000*/  ISETP.GT.AND P4, PT, R46, 0x8, P4 ;  /* 0x000000082e00780c */ /* 0x000fe20002784270 */
[----:B------:R-:W-:Y:S02]  /*e010*/  IMAD.IADD R11, R29, 0x1, R3 ;  /* 0x000000011d0b7824 */ /* 0x000fe400078e0203 */
[----:B0-----:R-:W-:Y:S01]  /*e020*/  FMUL R15, R172, UR20 ;  /* 0x00000014ac0f7c20 */ /* 0x001fe20008400000 */
[----:B------:R-:W-:Y:S01]  /*e030*/  IMAD.MOV.U32 R10, RZ, RZ, R2 ;  /* 0x000000ffff0a7224 */ /* 0x000fe200078e0002 */
[----:B------:R-:W-:Y:S01]  /*e040*/  ISETP.GT.AND P3, PT, R46, 0x8, P3 ;  /* 0x000000082e00780c */ /* 0x000fe20001f64270 */
[----:B------:R-:W-:Y:S01]  /*e050*/  IMAD.X R5, R33, 0x1, R9, P1 ;  /* 0x0000000121057824 */ /* 0x000fe200008e0609 */
[----:B------:R-:W-:Y:S01]  /*e060*/  ISETP.GT.AND P1, PT, R47, 0x58, PT ;  /* 0x000000582f00780c */ /* 0x000fe20003f24270 */
[----:B------:R-:W-:Y:S01]  /*e070*/  FMUL R219, R219, UR20 ;  /* 0x00000014dbdb7c20 */ /* 0x000fe20008400000 */
[----:B------:R-:W-:Y:S01]  /*e080*/  @P6 STG.E desc[UR18][R10.64], R171 ;  /* 0x000000ab0a006986 */ /* 0x000fe2000c101912 */
[----:B-1----:R-:W-:-:S03]  /*e090*/  FMUL R13, R174, UR20 ;  /* 0x00000014ae0d7c20 */ /* 0x002fc60008400000 */
[----:B------:R0:W-:Y:S01]  /*e0a0*/  @P2 STG.E desc[UR18][R4.64], R15 ;  /* 0x0000000f04002986 */ /* 0x0001e2000c101912 */
[----:B------:R-:W-:Y:S02]  /*e0b0*/  ISETP.GT.AND P2, PT, R47, 0x59, PT ;  /* 0x000000592f00780c */ /* 0x000fe40003f44270 */
[C---:B------:R-:W-:Y:S01]  /*e0c0*/  ISETP.GT.AND P6, PT, R46.reuse, RZ, P1 ;  /* 0x000000ff2e00720c */ /* 0x040fe20000fc4270 */
[----:B------:R-:W-:Y:S01]  /*e0d0*/  @P4 STG.E desc[UR18][R10.64+0x20], R173 ;  /* 0x000020ad0a004986 */ /* 0x000fe2000c101912 */
[----:B------:R-:W-:Y:S01]  /*e0e0*/  ISETP.GT.AND P4, PT, R46, RZ, P2 ;  /* 0x000000ff2e00720c */ /* 0x000fe20001784270 */
[----:B------:R-:W-:Y:S01]  /*e0f0*/  IMAD.WIDE.U32 R2, R32, 0x1c, R4 ;  /* 0x0000001c20027825 */ /* 0x000fe200078e0004 */
[C---:B------:R-:W-:Y:S01]  /*e100*/  ISETP.GT.AND P1, PT, R46.reuse, 0x8, P1 ;  /* 0x000000082e00780c */ /* 0x040fe20000f24270 */
[----:B------:R1:W-:Y:S01]  /*e110*/  @P3 STG.E desc[UR18][R4.64+0x20], R13 ;  /* 0x0000200d04003986 */ /* 0x0003e2000c101912 */
[----:B------:R-:W-:Y:S01]  /*e120*/  IADD3 R6, P3, R31, R4, RZ ;  /* 0x000000041f067210 */ /* 0x000fe20007f7e0ff */
[----:B------:R-:W-:Y:S01]  /*e130*/  IMAD.IADD R9, R29, 0x1, R3 ;  /* 0x000000011d097824 */ /* 0x000fe200078e0203 */
[----:B------:R-:W-:Y:S01]  /*e140*/  ISETP.GT.AND P2, PT, R46, 0x8, P2 ;  /* 0x000000082e00780c */ /* 0x000fe20001744270 */
[----:B------:R-:W-:-:S02]  /*e150*/  IMAD.MOV.U32 R8, RZ, RZ, R2 ;  /* 0x000000ffff087224 */ /* 0x000fc400078e0002 */
[----:B0-----:R-:W-:Y:S01]  /*e160*/  FMUL R15, R176, UR20 ;  /* 0x00000014b00f7c20 */ /* 0x001fe20008400000 */
[----:B------:R-:W-:Y:S01]  /*e170*/  IADD3.X R7, R33, R5, RZ, P3, !PT ;  /* 0x0000000521077210 */ /* 0x000fe20001ffe4ff */
[----:B------:R-:W-:Y:S01]  /*e180*/  FMUL R221, R221, UR20 ;  /* 0x00000014dddd7c20 */ /* 0x000fe20008400000 */
[C---:B------:R-:W-:Y:S01]  /*e190*/  ISETP.GT.AND P3, PT, R47.reuse, 0x60, PT ;  /* 0x000000602f00780c */ /* 0x040fe20003f64270 */
[----:B------:R-:W-:Y:S04]  /*e1a0*/  @P6 STG.E desc[UR18][R8.64], R175 ;  /* 0x000000af08006986 */ /* 0x000fe8000c101912 */
[----:B------:R0:W-:Y:S01]  /*e1b0*/  @P4 STG.E desc[UR18][R6.64], R15 ;  /* 0x0000000f06004986 */ /* 0x0001e2000c101912 */
[----:B------:R-:W-:Y:S01]  /*e1c0*/  ISETP.GT.AND P4, PT, R47, 0x61, PT ;  /* 0x000000612f00780c */ /* 0x000fe20003f84270 */
[----:B-1----:R-:W-:Y:S01]  /*e1d0*/  FMUL R13, R178, UR20 ;  /* 0x00000014b20d7c20 */ /* 0x002fe20008400000 */
[C---:B------:R-:W-:Y:S01]  /*e1e0*/  ISETP.GT.AND P6, PT, R46.reuse, RZ, P3 ;  /* 0x000000ff2e00720c */ /* 0x040fe20001fc4270 */
        /* <DEDUP_REMOVED lines=8> */
[----:B------:R-:W-:Y:S01]  /*e270*/  IMAD.MOV.U32 R10, RZ, RZ, R2 ;  /* 0x000000ffff0a7224 */ /* 0x000fe200078e0002 */
[----:B------:R-:W-:Y:S01]  /*e280*/  ISETP.GT.AND P4, PT, R46, 0x8, P4 ;  /* 0x000000082e00780c */ /* 0x000fe20002784270 */
[----:B------:R-:W-:Y:S02]  /*e290*/  IMAD.X R5, R33, 0x1, R7, P2 ;  /* 0x0000000121057824 */ /* 0x000fe400010e0607 */
[----:B------:R-:W-:Y:S01]  /*e2a0*/  FMUL R223, R223, UR20 ;  /* 0x00000014dfdf7c20 */ /* 0x000fe20008400000 */
[----:B------:R-:W-:Y:S01]  /*e2b0*/  FMUL R225, R225, UR20 ;  /* 0x00000014e1e17c20 */ /* 0x000fe20008400000 */
[----:B------:R-:W-:Y:S01]  /*e2c0*/  @P6 STG.E desc[UR18][R10.64], R179 ;  /* 0x000000b30a006986 */ /* 0x000fe2000c101912 */
[----:B------:R-:W-:-:S03]  /*e2d0*/  ISETP.GT.AND P2, PT, R47, 0x69, PT ;  /* 0x000000692f00780c */ /* 0x000fc60003f44270 */
[----:B------:R0:W-:Y:S01]  /*e2e0*/  @P1 STG.E desc[UR18][R4.64], R15 ;  /* 0x0000000f04001986 */ /* 0x0001e2000c101912 */
        /* <DEDUP_REMOVED lines=11> */
[----:B------:R-:W-:Y:S02]  /*e3a0*/  IMAD.MOV.U32 R8, RZ, RZ, R2 ;  /* 0x000000ffff087224 */ /* 0x000fe400078e0002 */
[----:B0-----:R-:W-:Y:S01]  /*e3b0*/  FMUL R15, R184, UR20 ;  /* 0x00000014b80f7c20 */ /* 0x001fe20008400000 */
[----:B------:R-:W-:Y:S01]  /*e3c0*/  IMAD.X R7, R33, 0x1, R5, P4 ;  /* 0x0000000121077824 */ /* 0x000fe200020e0605 */
[----:B------:R-:W-:Y:S01]  /*e3d0*/  ISETP.GT.AND P4, PT, R47, 0x70, PT ;  /* 0x000000702f00780c */ /* 0x000fe20003f84270 */
[----:B------:R-:W3:Y:S01]  /*e3e0*/  LDL.LU R14, [R1+0x20] ;  /* 0x00002000010e7983 */ /* 0x000ee20000300800 */
[----:B-1----:R-:W-:-:S03]  /*e3f0*/  FMUL R13, R186, UR20 ;  /* 0x00000014ba0d7c20 */ /* 0x002fc60008400000 */
[----:B------:R-:W-:Y:S04]  /*e400*/  @P6 STG.E desc[UR18][R8.64], R183 ;  /* 0x000000b708006986 */ /* 0x000fe8000c101912 */
[----:B------:R0:W-:Y:S01]  /*e410*/  @P3 STG.E desc[UR18][R6.64], R15 ;  /* 0x0000000f06003986 */ /* 0x0001e2000c101912 */
[----:B------:R-:W-:Y:S02]  /*e420*/  ISETP.GT.AND P3, PT, R47, 0x71, PT ;  /* 0x000000712f00780c */ /* 0x000fe40003f64270 */
        /* <DEDUP_REMOVED lines=12> */
[----:B------:R-:W4:Y:S01]  /*e4f0*/  LDL.LU R16, [R1+0x1c] ;  /* 0x00001c0001107983 */ /* 0x000f220000300800 */
[----:B------:R-:W-:-:S03]  /*e500*/  ISETP.GT.AND P2, PT, R47, 0x79, PT ;  /* 0x000000792f00780c */ /* 0x000fc60003f44270 */
[----:B------:R-:W-:Y:S01]  /*e510*/  @P6 STG.E desc[UR18][R10.64], R187 ;  /* 0x000000bb0a006986 */ /* 0x000fe2000c101912 */
[----:B-1----:R-:W-:-:S03]  /*e520*/  FMUL R13, R190, UR20 ;  /* 0x00000014be0d7c20 */ /* 0x002fc60008400000 */
[----:B------:R0:W-:Y:S01]  /*e530*/  @P1 STG.E desc[UR18][R4.64], R15 ;  /* 0x0000000f04001986 */ /* 0x0001e2000c101912 */
[----:B------:R-:W-:-:S03]  /*e540*/  ISETP.GT.AND P1, PT, R47, 0x78, PT ;  /* 0x000000782f00780c */ /* 0x000fc60003f24270 */
[----:B------:R-:W-:Y:S01]  /*e550*/  @P4 STG.E desc[UR18][R10.64+0x20], R189 ;  /* 0x000020bd0a004986 */ /* 0x000fe2000c101912 */
[C---:B------:R-:W-:Y:S02]  /*e560*/  ISETP.GT.AND P6, PT, R46.reuse, RZ, P1 ;  /* 0x000000ff2e00720c */ /* 0x040fe40000fc4270 */
[----:B------:R-:W-:Y:S01]  /*e570*/  ISETP.GT.AND P4, PT, R46, RZ, P2 ;  /* 0x000000ff2e00720c */ /* 0x000fe20001784270 */
[----:B------:R-:W-:Y:S01]  /*e580*/  IMAD.WIDE.U32 R2, R32, 0x1c, R4 ;  /* 0x0000001c20027825 */ /* 0x000fe200078e0004 */
[----:B------:R1:W-:Y:S01]  /*e590*/  @P3 STG.E desc[UR18][R4.64+0x20], R13 ;  /* 0x0000200d04003986 */ /* 0x0003e2000c101912 */
[----:B------:R-:W-:Y:S02]  /*e5a0*/  IADD3 R6, P3, R31, R4, RZ ;  /* 0x000000041f067210 */ /* 0x000fe40007f7e0ff */
[----:B------:R-:W-:Y:S01]  /*e5b0*/  ISETP.GT.AND P1, PT, R46, 0x8, P1 ;  /* 0x000000082e00780c */ /* 0x000fe20000f24270 */
[----:B------:R-:W-:Y:S01]  /*e5c0*/  IMAD.MOV.U32 R8, RZ, RZ, R2 ;  /* 0x000000ffff087224 */ /* 0x000fe200078e0002 */
[----:B------:R-:W-:Y:S01]  /*e5d0*/  IADD3 R9, R29, R3, RZ ;  /* 0x000000031d097210 */ /* 0x000fe20007ffe0ff */
[----:B0-----:R-:W-:Y:S01]  /*e5e0*/  FMUL R15, R192, UR20 ;  /* 0x00000014c00f7c20 */ /* 0x001fe20008400000 */
[----:B------:R-:W-:Y:S01]  /*e5f0*/  ISETP.GT.AND P2, PT, R46, 0x8, P2 ;  /* 0x000000082e00780c */ /* 0x000fe20001744270 */
[----:B------:R-:W-:Y:S01]  /*e600*/  IMAD.X R7, R33, 0x1, R5, P3 ;  /* 0x0000000121077824 */ /* 0x000fe200018e0605 */
[----:B------:R-:W-:Y:S01]  /*e610*/  ISETP.GT.AND P3, PT, R47, 0x80, PT ;  /* 0x000000802f00780c */ /* 0x000fe20003f64270 */
[----:B------:R-:W-:Y:S01]  /*e620*/  @P6 STG.E desc[UR18][R8.64], R191 ;  /* 0x000000bf08006986 */ /* 0x000fe2000c101912 */
[----:B-1----:R-:W-:-:S03]  /*e630*/  FMUL R13, R194, UR20 ;  /* 0x00000014c20d7c20 */ /* 0x002fc60008400000 */
[----:B------:R0:W-:Y:S01]  /*e640*/  @P4 STG.E desc[UR18][R6.64], R15 ;  /* 0x0000000f06004986 */ /* 0x0001e2000c101912 */
[----:B------:R-:W-:Y:S02]  /*e650*/  ISETP.GT.AND P4, PT, R47, 0x81, PT ;  /* 0x000000812f00780c */ /* 0x000fe40003f84270 */
[C---:B------:R-:W-:Y:S01]  /*e660*/  ISETP.GT.AND P6, PT, R46.reuse, RZ, P3 ;  /* 0x000000ff2e00720c */ /* 0x040fe20001fc4270 */
[----:B------:R-:W-:Y:S01]  /*e670*/  @P1 STG.E desc[UR18][R8.64+0x20], R193 ;  /* 0x000020c108001986 */ /* 0x000fe2000c101912 */
[----:B------:R-:W-:Y:S01]  /*e680*/  ISETP.GT.AND P1, PT, R46, RZ, P4 ;  /* 0x000000ff2e00720c */ /* 0x000fe20002724270 */
[----:B------:R-:W-:Y:S02]  /*e690*/  IMAD.WIDE.U32 R2, R32, 0x1c, R6 ;  /* 0x0000001c20027825 */ /* 0x000fe400078e0006 */
[----:B------:R1:W-:Y:S01]  /*e6a0*/  @P2 STG.E desc[UR18][R6.64+0x20], R13 ;  /* 0x0000200d06002986 */ /* 0x0003e2000c101912 */
[----:B------:R-:W-:Y:S02]  /*e6b0*/  IADD3 R4, P2, R31, R6, RZ ;  /* 0x000000061f047210 */ /* 0x000fe40007f5e0ff */
[----:B------:R-:W-:Y:S01]  /*e6c0*/  ISETP.GT.AND P3, PT, R46, 0x8, P3 ;  /* 0x000000082e00780c */ /* 0x000fe20001f64270 */
[----:B------:R-:W-:-:S02]  /*e6d0*/  IMAD.IADD R11, R29, 0x1, R3 ;  /* 0x000000011d0b7824 */ /* 0x000fc400078e0203 */
        /* <DEDUP_REMOVED lines=13> */
[----:B------:R1:W-:Y:S01]  /*e7b0*/  @P4 STG.E desc[UR18][R4.64+0x20], R13 ;  /* 0x0000200d04004986 */ /* 0x0003e2000c101912 */
[----:B------:R-:W-:Y:S01]  /*e7c0*/  IMAD.WIDE.U32 R2, R32, 0x1c, R4 ;  /* 0x0000001c20027825 */ /* 0x000fe200078e0004 */
        /* <DEDUP_REMOVED lines=23> */
[----:B------:R-:W-:Y:S01]  /*e940*/  IADD3.X R5, R33, R7, RZ, P2, !PT ;  /* 0x0000000721057210 */ /* 0x000fe200017fe4ff */
[----:B------:R-:W4:Y:S01]  /*e950*/  LDL.LU R19, [R1+0xc] ;  /* 0x00000c0001137983 */ /* 0x000f220000300800 */
[----:B------:R-:W-:-:S03]  /*e960*/  ISETP.GT.AND P3, PT, R46, 0x8, P3 ;  /* 0x000000082e00780c */ /* 0x000fc60001f64270 */
        /* <DEDUP_REMOVED lines=18> */
[----:B------:R-:W4:Y:S01]  /*ea90*/  LDL.LU R21, [R1+0x18] ;  /* 0x0000180001157983 */ /* 0x000f220000300800 */
[----:B-1----:R-:W-:Y:S01]  /*eaa0*/  FMUL R13, R210, UR20 ;  /* 0x00000014d20d7c20 */ /* 0x002fe20008400000 */
[----:B------:R-:W-:-:S04]  /*eab0*/  IMAD.WIDE.U32 R2, R32, 0x1c, R6 ;  /* 0x0000001c20027825 */ /* 0x000fc800078e0006 */
[----:B------:R-:W-:Y:S01]  /*eac0*/  FMUL R17, R152, UR20 ;  /* 0x0000001498117c20 */ /* 0x000fe20008400000 */
[----:B------:R-:W-:Y:S01]  /*ead0*/  @P6 STG.E desc[UR18][R8.64], R207 ;  /* 0x000000cf08006986 */ /* 0x000fe2000c101912 */
[C---:B------:R-:W-:Y:S01]  /*eae0*/  ISETP.GT.AND P6, PT, R46.reuse, RZ, P3 ;  /* 0x000000ff2e00720c */ /* 0x040fe20001fc4270 */
[----:B------:R-:W-:Y:S01]  /*eaf0*/  IMAD.IADD R11, R29, 0x1, R3 ;  /* 0x000000011d0b7824 */ /* 0x000fe200078e0203 */
[C---:B------:R-:W-:Y:S01]  /*eb00*/  ISETP.GT.AND P3, PT, R46.reuse, 0x8, P3 ;  /* 0x000000082e00780c */ /* 0x040fe20001f64270 */
[----:B------:R0:W-:Y:S01]  /*eb10*/  @P4 STG.E desc[UR18][R6.64], R15 ;  /* 0x0000000f06004986 */ /* 0x0001e2000c101912 */
[----:B------:R-:W-:Y:S01]  /*eb20*/  ISETP.GT.AND P4, PT, R47, 0xa1, PT ;  /* 0x000000a12f00780c */ /* 0x000fe20003f84270 */
[----:B------:R-:W-:Y:S02]  /*eb30*/  IMAD.MOV.U32 R10, RZ, RZ, R2 ;  /* 0x000000ffff0a7224 */ /* 0x000fe400078e0002 */
[----:B------:R-:W-:Y:S01]  /*eb40*/  FMUL R229, R229, UR20 ;  /* 0x00000014e5e57c20 */ /* 0x000fe20008400000 */
[----:B------:R-:W-:Y:S01]  /*eb50*/  @P1 STG.E desc[UR18][R8.64+0x20], R209 ;  /* 0x000020d108001986 */ /* 0x000fe2000c101912 */
[----:B------:R-:W-:-:S02]  /*eb60*/  ISETP.GT.AND P1, PT, R46, RZ, P4 ;  /* 0x000000ff2e00720c */ /* 0x000fc40002724270 */
[----:B------:R-:W-:Y:S01]  /*eb70*/  ISETP.GT.AND P4, PT, R46, 0x8, P4 ;  /* 0x000000082e00780c */ /* 0x000fe20002784270 */
[----:B------:R1:W-:Y:S01]  /*eb80*/  @P2 STG.E desc[UR18][R6.64+0x20], R13 ;  /* 0x0000200d06002986 */ /* 0x0003e2000c101912 */
[----:B------:R-:W-:Y:S01]  /*eb90*/  IADD3 R4, P2, R31, R6, RZ ;  /* 0x000000061f047210 */ /* 0x000fe20007f5e0ff */
[----:B0-----:R-:W-:Y:S02]  /*eba0*/  FMUL R15, R212, UR20 ;  /* 0x00000014d40f7c20 */ /* 0x001fe40008400000 */
[----:B------:R-:W-:Y:S02]  /*ebb0*/  @P6 STG.E desc[UR18][R10.64], R211 ;  /* 0x000000d30a006986 */ /* 0x000fe4000c101912 */
[----:B------:R-:W-:Y:S01]  /*ebc0*/  IMAD.X R5, R33, 0x1, R7, P2 ;  /* 0x0000000121057824 */ /* 0x000fe200010e0607 */
[----:B------:R-:W-:Y:S01]  /*ebd0*/  ISETP.GT.AND P2, PT, R47, 0xa9, PT ;  /* 0x000000a92f00780c */ /* 0x000fe20003f44270 */
[----:B------:R-:W-:-:S03]  /*ebe0*/  IMAD.WIDE.U32 R2, R32, 0x1c, R4 ;  /* 0x0000001c20027825 */ /* 0x000fc600078e0004 */
[----:B------:R0:W-:Y:S01]  /*ebf0*/  @P1 STG.E desc[UR18][R4.64], R15 ;  /* 0x0000000f04001986 */ /* 0x0001e2000c101912 */
[----:B------:R-:W-:Y:S01]  /*ec00*/  ISETP.GT.AND P1, PT, R47, 0xa8, PT ;  /* 0x000000a82f00780c */ /* 0x000fe20003f24270 */
[----:B-1----:R-:W-:Y:S01]  /*ec10*/  FMUL R13, R214, UR20 ;  /* 0x00000014d60d7c20 */ /* 0x002fe20008400000 */
[----:B------:R-:W-:Y:S01]  /*ec20*/  IMAD.IADD R9, R29, 0x1, R3 ;  /* 0x000000011d097824 */ /* 0x000fe200078e0203 */
[----:B------:R-:W-:Y:S01]  /*ec30*/  @P3 STG.E desc[UR18][R10.64+0x20], R213 ;  /* 0x000020d50a003986 */ /* 0x000fe2000c101912 */
[C---:B------:R-:W-:Y:S01]  /*ec40*/  ISETP.GT.AND P6, PT, R46.reuse, RZ, P1 ;  /* 0x000000ff2e00720c */ /* 0x040fe20000fc4270 */
[----:B------:R-:W-:Y:S01]  /*ec50*/  IMAD.MOV.U32 R8, RZ, RZ, R2 ;  /* 0x000000ffff087224 */ /* 0x000fe200078e0002 */
[C---:B------:R-:W-:Y:S01]  /*ec60*/  ISETP.GT.AND P3, PT, R46.reuse, RZ, P2 ;  /* 0x000000ff2e00720c */ /* 0x040fe20001764270 */
[----:B------:R1:W-:Y:S01]  /*ec70*/  @P4 STG.E desc[UR18][R4.64+0x20], R13 ;  /* 0x0000200d04004986 */ /* 0x0003e2000c101912 */
[----:B------:R-:W-:Y:S02]  /*ec80*/  IADD3 R6, P4, R31, R4, RZ ;  /* 0x000000041f067210 */ /* 0x000fe40007f9e0ff */
[----:B------:R-:W-:Y:S01]  /*ec90*/  ISETP.GT.AND P1, PT, R46, 0x8, P1 ;  /* 0x000000082e00780c */ /* 0x000fe20000f24270 */
[----:B0-----:R-:W-:Y:S01]  /*eca0*/  FMUL R15, R216, UR20 ;  /* 0x00000014d80f7c20 */ /* 0x001fe20008400000 */
[----:B------:R-:W-:-:S02]  /*ecb0*/  ISETP.GT.AND P2, PT, R46, 0x8, P2 ;  /* 0x000000082e00780c */ /* 0x000fc40001744270 */
[----:B------:R-:W-:Y:S02]  /*ecc0*/  IADD3.X R7, R33, R5, RZ, P4, !PT ;  /* 0x0000000521077210 */ /* 0x000fe400027fe4ff */
[C---:B------:R-:W-:Y:S01]  /*ecd0*/  ISETP.GT.AND P4, PT, R47.reuse, 0xb0, PT ;  /* 0x000000b02f00780c */ /* 0x040fe20003f84270 */
[----:B------:R-:W-:Y:S01]  /*ece0*/  @P6 STG.E desc[UR18][R8.64], R215 ;  /* 0x000000d708006986 */ /* 0x000fe2000c101912 */
[----:B-1----:R-:W-:Y:S02]  /*ecf0*/  FMUL R13, R218, UR20 ;  /* 0x00000014da0d7c20 */ /* 0x002fe40008400000 */
[----:B------:R-:W-:Y:S01]  /*ed00*/  ISETP.GT.AND P6, PT, R46, RZ, P4 ;  /* 0x000000ff2e00720c */ /* 0x000fe200027c4270 */
[----:B------:R0:W-:Y:S01]  /*ed10*/  @P3 STG.E desc[UR18][R6.64], R15 ;  /* 0x0000000f06003986 */ /* 0x0001e2000c101912 */
[----:B------:R-:W-:Y:S01]  /*ed20*/  ISETP.GT.AND P3, PT, R47, 0xb1, PT ;  /* 0x000000b12f00780c */ /* 0x000fe20003f64270 */
[----:B------:R-:W-:Y:S01]  /*ed30*/  IMAD.WIDE.U32 R2, R32, 0x1c, R6 ;  /* 0x0000001c20027825 */ /* 0x000fe200078e0006 */
[C---:B------:R-:W-:Y:S01]  /*ed40*/  ISETP.GT.AND P4, PT, R46.reuse, 0x8, P4 ;  /* 0x000000082e00780c */ /* 0x040fe20002784270 */
[----:B------:R-:W-:Y:S01]  /*ed50*/  @P1 STG.E desc[UR18][R8.64+0x20], R217 ;  /* 0x000020d908001986 */ /* 0x000fe2000c101912 */
[C---:B------:R-:W-:Y:S01]  /*ed60*/  ISETP.GT.AND P1, PT, R46.reuse, RZ, P3 ;  /* 0x000000ff2e00720c */ /* 0x040fe20001f24270 */
[----:B------:R-:W-:Y:S01]  /*ed70*/  IMAD.IADD R11, R29, 0x1, R3 ;  /* 0x000000011d0b7824 */ /* 0x000fe200078e0203 */
[----:B------:R-:W-:Y:S01]  /*ed80*/  ISETP.GT.AND P3, PT, R46, 0x8, P3 ;  /* 0x000000082e00780c */ /* 0x000fe20001f64270 */
[----:B------:R1:W-:Y:S01]  /*ed90*/  @P2 STG.E desc[UR18][R6.64+0x20], R13 ;  /* 0x0000200d06002986 */ /* 0x0003e2000c101912 */
[----:B------:R-:W-:Y:S01]  /*eda0*/  IADD3 R4, P2, R31, R6, RZ ;  /* 0x000000061f047210 */ /* 0x000fe20007f5e0ff */
[----:B------:R-:W-:-:S02]  /*edb0*/  IMAD.MOV.U32 R10, RZ, RZ, R2 ;  /* 0x000000ffff0a7224 */ /* 0x000fc400078e0002 */
[----:B0-----:R-:W-:Y:S02]  /*edc0*/  FMUL R15, R220, UR20 ;  /* 0x00000014dc0f7c20 */ /* 0x001fe40008400000 */
[----:B------:R-:W-:Y:S01]  /*edd0*/  IMAD.X R5, R33, 0x1, R7, P2 ;  /* 0x0000000121057824 */ /* 0x000fe200010e0607 */
[----:B------:R-:W-:Y:S01]  /*ede0*/  @P6 STG.E desc[UR18][R10.64], R219 ;  /* 0x000000db0a006986 */ /* 0x000fe2000c101912 */
[C---:B------:R-:W-:Y:S01]  /*edf0*/  ISETP.GT.AND P2, PT, R47.reuse, 0xb9, PT ;  /* 0x000000b92f00780c */ /* 0x040fe20003f44270 */
[----:B------:R-:W-:Y:S02]  /*ee00*/  IMAD.WIDE.U32 R2, R32, 0x1c, R4 ;  /* 0x0000001c20027825 */ /* 0x000fe400078e0004 */
[----:B------:R0:W-:Y:S01]  /*ee10*/  @P1 STG.E desc[UR18][R4.64], R15 ;  /* 0x0000000f04001986 */ /* 0x0001e2000c101912 */
[----:B------:R-:W-:Y:S01]  /*ee20*/  ISETP.GT.AND P1, PT, R47, 0xb8, PT ;  /* 0x000000b82f00780c */ /* 0x000fe20003f24270 */
[----:B-1----:R-:W-:Y:S01]  /*ee30*/  FMUL R13, R222, UR20 ;  /* 0x00000014de0d7c20 */ /* 0x002fe20008400000 */
[----:B------:R-:W-:Y:S01]  /*ee40*/  IMAD.IADD R9, R29, 0x1, R3 ;  /* 0x000000011d097824 */ /* 0x000fe200078e0203 */
[----:B------:R-:W-:Y:S01]  /*ee50*/  @P4 STG.E desc[UR18][R10.64+0x20], R221 ;  /* 0x000020dd0a004986 */ /* 0x000fe2000c101912 */
[C---:B------:R-:W-:Y:S01]  /*ee60*/  ISETP.GT.AND P6, PT, R46.reuse, RZ, P1 ;  /* 0x000000ff2e00720c */ /* 0x040fe20000fc4270 */
[----:B------:R-:W-:Y:S01]  /*ee70*/  IMAD.MOV.U32 R8, RZ, RZ, R2 ;  /* 0x000000ffff087224 */ /* 0x000fe200078e0002 */
[----:B------:R-:W-:Y:S01]  /*ee80*/  ISETP.GT.AND P4, PT, R46, RZ, P2 ;  /* 0x000000ff2e00720c */ /* 0x000fe20001784270 */
[----:B------:R1:W-:Y:S01]  /*ee90*/  @P3 STG.E desc[UR18][R4.64+0x20], R13 ;  /* 0x0000200d04003986 */ /* 0x0003e2000c101912 */
[----:B------:R-:W-:-:S02]  /*eea0*/  IADD3 R6, P3, R31, R4, RZ ;  /* 0x000000041f067210 */ /* 0x000fc40007f7e0ff */
[----:B------:R-:W-:Y:S01]  /*eeb0*/  ISETP.GT.AND P1, PT, R46, 0x8, P1 ;  /* 0x000000082e00780c */ /* 0x000fe20000f24270 */
[----:B0-----:R-:W-:Y:S01]  /*eec0*/  FMUL R15, R224, UR20 ;  /* 0x00000014e00f7c20 */ /* 0x001fe20008400000 */
[----:B------:R-:W-:Y:S01]  /*eed0*/  ISETP.GT.AND P2, PT, R46, 0x8, P2 ;  /* 0x000000082e00780c */ /* 0x000fe20001744270 */
[----:B------:R-:W-:Y:S01]  /*eee0*/  IMAD.X R7, R33, 0x1, R5, P3 ;  /* 0x0000000121077824 */ /* 0x000fe200018e0605 */
[----:B------:R-:W-:-:S03]  /*eef0*/  ISETP.GT.AND P3, PT, R47, 0xc0, PT ;  /* 0x000000c02f00780c */ /* 0x000fc60003f64270 */
[----:B------:R-:W-:Y:S01]  /*ef00*/  @P6 STG.E desc[UR18][R8.64], R223 ;  /* 0x000000df08006986 */ /* 0x000fe2000c101912 */
[----:B------:R-:W-:Y:S01]  /*ef10*/  ISETP.GT.AND P6, PT, R46, RZ, P3 ;  /* 0x000000ff2e00720c */ /* 0x000fe20001fc4270 */
[----:B-1----:R-:W-:Y:S01]  /*ef20*/  FMUL R13, R226, UR20 ;  /* 0x00000014e20d7c20 */ /* 0x002fe20008400000 */
[----:B------:R-:W-:Y:S01]  /*ef30*/  ISETP.GT.AND P3, PT, R46, 0x8, P3 ;  /* 0x000000082e00780c */ /* 0x000fe20001f64270 */
[----:B------:R0:W-:Y:S01]  /*ef40*/  @P4 STG.E desc[UR18][R6.64], R15 ;  /* 0x0000000f06004986 */ /* 0x0001e2000c101912 */
[----:B------:R-:W-:Y:S01]  /*ef50*/  ISETP.GT.AND P4, PT, R47, 0xc1, PT ;  /* 0x000000c12f00780c */ /* 0x000fe20003f84270 */
[----:B------:R-:W-:Y:S02]  /*ef60*/  IMAD.WIDE.U32 R2, R32, 0x1c, R6 ;  /* 0x0000001c20027825 */ /* 0x000fe400078e0006 */
        /* <DEDUP_REMOVED lines=12> */
[----:B------:R-:W-:Y:S02]  /*f030*/  @P1 STG.E desc[UR18][R4.64], R15 ;  /* 0x0000000f04001986 */ /* 0x000fe4000c101912 */
[----:B-1----:R-:W-:Y:S01]  /*f040*/  FMUL R13, R0, UR20 ;  /* 0x00000014000d7c20 */ /* 0x002fe20008400000 */
[----:B------:R-:W-:Y:S01]  /*f050*/  ISETP.GT.AND P1, PT, R47, 0xc9, PT ;  /* 0x000000c92f00780c */ /* 0x000fe20003f24270 */
[----:B------:R-:W-:Y:S01]  /*f060*/  IMAD.MOV.U32 R8, RZ, RZ, R2 ;  /* 0x000000ffff087224 */ /* 0x000fe200078e0002 */
[----:B------:R-:W-:-:S02]  /*f070*/  ISETP.GT.AND P6, PT, R46, RZ, P2 ;  /* 0x000000ff2e00720c */ /* 0x000fc400017c4270 */
[----:B------:R2:W-:Y:S01]  /*f080*/  @P3 STG.E desc[UR18][R10.64+0x20], R13 ;  /* 0x0000200d0a003986 */ /* 0x0005e2000c101912 */
[C---:B------:R-:W-:Y:S02]  /*f090*/  ISETP.GT.AND P3, PT, R46.reuse, RZ, P1 ;  /* 0x000000ff2e00720c */ /* 0x040fe40000f64270 */
[C---:B------:R-:W-:Y:S01]  /*f0a0*/  ISETP.GT.AND P2, PT, R46.reuse, 0x8, P2 ;  /* 0x000000082e00780c */ /* 0x040fe20001744270 */
[----:B------:R3:W-:Y:S01]  /*f0b0*/  @P4 STG.E desc[UR18][R4.64+0x20], R17 ;  /* 0x0000201104004986 */ /* 0x0007e2000c101912 */
[----:B------:R-:W-:Y:S02]  /*f0c0*/  ISETP.GT.AND P1, PT, R46, 0x8, P1 ;  /* 0x000000082e00780c */ /* 0x000fe40000f24270 */
[----:B------:R-:W-:Y:S02]  /*f0d0*/  IADD3 R6, P4, R31, R4, RZ ;  /* 0x000000041f067210 */ /* 0x000fe40007f9e0ff */
[----:B------:R-:W-:Y:S01]  /*f0e0*/  IADD3 R9, R29, R3, RZ ;  /* 0x000000031d097210 */ /* 0x000fe20007ffe0ff */
[----:B--2---:R-:W-:-:S02]  /*f0f0*/  FMUL R13, R12, UR20 ;  /* 0x000000140c0d7c20 */ /* 0x004fc40008400000 */
[----:B------:R-:W-:Y:S01]  /*f100*/  IMAD.X R7, R33, 0x1, R5, P4 ;  /* 0x0000000121077824 */ /* 0x000fe200020e0605 */
[----:B------:R-:W2:Y:S04]  /*f110*/  LDL.LU R12, [R1+0x24] ;  /* 0x00002400010c7983 */ /* 0x000ea80000300800 */
[----:B------:R-:W2:Y:S04]  /*f120*/  LDL.LU R20, [R1+0x28] ;  /* 0x0000280001147983 */ /* 0x000ea80000300800 */
[----:B------:R-:W-:Y:S01]  /*f130*/  @P6 STG.E desc[UR18][R8.64], R229 ;  /* 0x000000e508006986 */ /* 0x000fe2000c101912 */
[----:B---3--:R-:W-:Y:S01]  /*f140*/  FMUL R17, R14, UR20 ;  /* 0x000000140e117c20 */ /* 0x008fe20008400000 */
[----:B----4-:R-:W-:Y:S01]  /*f150*/  FMUL R15, R19, UR20 ;  /* 0x00000014130f7c20 */ /* 0x010fe20008400000 */
[----:B------:R-:W-:-:S02]  /*f160*/  FMUL R19, R18, UR20 ;  /* 0x0000001412137c20 */ /* 0x000fc40008400000 */
[----:B------:R-:W3:Y:S04]  /*f170*/  LDL.LU R18, [R1+0x2c] ;  /* 0x00002c0001127983 */ /* 0x000ee80000300800 */
[----:B------:R0:W-:Y:S04]  /*f180*/  @P3 STG.E desc[UR18][R6.64], R15 ;  /* 0x0000000f06003986 */ /* 0x0001e8000c101912 */
[----:B------:R-:W-:Y:S04]  /*f190*/  @P2 STG.E desc[UR18][R8.64+0x20], R13 ;  /* 0x0000200d08002986 */ /* 0x000fe8000c101912 */
[----:B------:R-:W4:Y:S01]  /*f1a0*/  LDL.LU R22, [R1+0x30] ;  /* 0x0000300001167983 */ /* 0x000f220000300800 */
[----:B0-----:R-:W-:-:S03]  /*f1b0*/  FMUL R15, R16, UR20 ;  /* 0x00000014100f7c20 */ /* 0x001fc60008400000 */
[----:B------:R2:W-:Y:S04]  /*f1c0*/  @P1 STG.E desc[UR18][R6.64+0x20], R19 ;  /* 0x0000201306001986 */ /* 0x0005e8000c101912 */
[----:B------:R-:W4:Y:S04]  /*f1d0*/  LDL.LU R16, [R1+0x34] ;  /* 0x0000340001107983 */ /* 0x000f280000300800 */
[----:B------:R-:W4:Y:S01]  /*f1e0*/  LDL.LU R14, [R1+0x38] ;  /* 0x00003800010e7983 */ /* 0x000f220000300800 */
[----:B--2---:R-:W-:-:S03]  /*f1f0*/  FMUL R19, R12, UR20 ;  /* 0x000000140c137c20 */ /* 0x004fc60008400000 */
[----:B------:R-:W2:Y:S01]  /*f200*/  LDL.LU R12, [R1+0x3c] ;  /* 0x00003c00010c7983 */ /* 0x000ea20000300800 */
[C---:B------:R-:W-:Y:S02]  /*f210*/  ISETP.GT.AND P2, PT, R47.reuse, 0xd0, PT ;  /* 0x000000d02f00780c */ /* 0x040fe40003f44270 */
[----:B------:R-:W-:Y:S02]  /*f220*/  ISETP.GT.AND P3, PT, R47, 0xd1, PT ;  /* 0x000000d12f00780c */ /* 0x000fe40003f64270 */
[----:B------:R-:W-:Y:S01]  /*f230*/  ISETP.GT.AND P4, PT, R46, RZ, P2 ;  /* 0x000000ff2e00720c */ /* 0x000fe20001784270 */
[----:B------:R-:W-:Y:S01]  /*f240*/  IMAD.WIDE.U32 R2, R32, 0x1c, R6 ;  /* 0x0000001c20027825 */ /* 0x000fe200078e0006 */
[C---:B------:R-:W-:Y:S02]  /*f250*/  ISETP.GT.AND P1, PT, R46.reuse, 0x8, P2 ;  /* 0x000000082e00780c */ /* 0x040fe40001724270 */
[----:B------:R-:W-:Y:S01]  /*f260*/  ISETP.GT.AND P2, PT, R46, RZ, P3 ;  /* 0x000000ff2e00720c */ /* 0x000fe20001f44270 */
[----:B------:R-:W-:Y:S01]  /*f270*/  IMAD.IADD R11, R29, 0x1, R3 ;  /* 0x000000011d0b7824 */ /* 0x000fe200078e0203 */
[----:B------:R-:W-:Y:S01]  /*f280*/  IADD3 R4, P6, R31, R6, RZ ;  /* 0x000000061f047210 */ /* 0x000fe20007fde0ff */
[----:B------:R-:W-:-:S02]  /*f290*/  IMAD.MOV.U32 R10, RZ, RZ, R2 ;  /* 0x000000ffff0a7224 */ /* 0x000fc400078e0002 */
[----:B------:R-:W-:Y:S01]  /*f2a0*/  FMUL R13, R21, UR20 ;  /* 0x00000014150d7c20 */ /* 0x000fe20008400000 */
[----:B------:R-:W-:Y:S01]  /*f2b0*/  ISETP.GT.AND P3, PT, R46, 0x8, P3 ;  /* 0x000000082e00780c */ /* 0x000fe20001f64270 */
[----:B------:R-:W2:Y:S01]  /*f2c0*/  LDL.LU R21, [R1+0x40] ;  /* 0x0000400001157983 */ /* 0x000ea20000300800 */
[----:B------:R-:W-:-:S03]  /*f2d0*/  IMAD.X R5, R33, 0x1, R7, P6 ;  /* 0x0000000121057824 */ /* 0x000fc600030e0607 */
[----:B------:R0:W-:Y:S01]  /*f2e0*/  @P4 STG.E desc[UR18][R10.64], R13 ;  /* 0x0000000d0a004986 */ /* 0x0001e2000c101912 */
[----:B------:R-:W-:-:S03]  /*f2f0*/  ISETP.GT.AND P4, PT, R47, 0xd8, PT ;  /* 0x000000d82f00780c */ /* 0x000fc60003f84270 */
[----:B------:R3:W-:Y:S01]  /*f300*/  @P2 STG.E desc[UR18][R4.64], R15 ;  /* 0x0000000f04002986 */ /* 0x0007e2000c101912 */
[----:B------:R-:W-:Y:S01]  /*f310*/  ISETP.GT.AND P2, PT, R46, RZ, P4 ;  /* 0x000000ff2e00720c */ /* 0x000fe20002744270 */
[----:B------:R-:W-:-:S04]  /*f320*/  IMAD.WIDE.U32 R2, R32, 0x1c, R4 ;  /* 0x0000001c20027825 */ /* 0x000fc800078e0004 */
[----:B0-----:R-:W-:Y:S02]  /*f330*/  FMUL R13, R20, UR20 ;  /* 0x00000014140d7c20 */ /* 0x001fe40008400000 */
[----:B------:R-:W2:Y:S01]  /*f340*/  LDL.LU R20, [R1+0x44] ;  /* 0x0000440001147983 */ /* 0x000ea20000300800 */
[----:B------:R-:W-:Y:S02]  /*f350*/  IMAD.IADD R9, R29, 0x1, R3 ;  /* 0x000000011d097824 */ /* 0x000fe400078e0203 */
[----:B------:R-:W-:Y:S01]  /*f360*/  IMAD.MOV.U32 R8, RZ, RZ, R2 ;  /* 0x000000ffff087224 */ /* 0x000fe200078e0002 */
[----:B------:R4:W-:Y:S04]  /*f370*/  @P1 STG.E desc[UR18][R10.64+0x20], R17 ;  /* 0x000020110a001986 */ /* 0x0009e8000c101912 */
[----:B------:R0:W-:Y:S04]  /*f380*/  @P3 STG.E desc[UR18][R4.64+0x20], R19 ;  /* 0x0000201304003986 */ /* 0x0001e8000c101912 */
[----:B------:R2:W-:Y:S01]  /*f390*/  @P2 STG.E desc[UR18][R8.64], R13 ;  /* 0x0000000d08002986 */ /* 0x0005e2000c101912 */
[----:B---3--:R-:W-:-:S03]  /*f3a0*/  FMUL R15, R18, UR20 ;  /* 0x00000014120f7c20 */ /* 0x008fc60008400000 */
[----:B------:R-:W3:Y:S01]  /*f3b0*/  LDL.LU R18, [R1+0x48] ;  /* 0x0000480001127983 */ /* 0x000ee20000300800 */
[----:B----4-:R-:W-:-:S03]  /*f3c0*/  FMUL R17, R16, UR20 ;  /* 0x0000001410117c20 */ /* 0x010fc60008400000 */
[----:B------:R-:W4:Y:S01]  /*f3d0*/  LDL.LU R16, [R1+0x4c] ;  /* 0x00004c0001107983 */ /* 0x000f220000300800 */
[----:B0-----:R-:W-:-:S03]  /*f3e0*/  FMUL R19, R14, UR20 ;  /* 0x000000140e137c20 */ /* 0x001fc60008400000 */
[----:B------:R-:W4:Y:S01]  /*f3f0*/  LDL.LU R14, [R1+0x50] ;  /* 0x00005000010e7983 */ /* 0x000f220000300800 */
[----:B--2---:R-:W-:-:S03]  /*f400*/  FMUL R13, R12, UR20 ;  /* 0x000000140c0d7c20 */ /* 0x004fc60008400000 */
[----:B------:R-:W2:Y:S01]  /*f410*/  LDL.LU R12, [R1+0x54] ;  /* 0x00005400010c7983 */ /* 0x000ea20000300800 */
[----:B------:R-:W-:Y:S02]  /*f420*/  ISETP.GT.AND P6, PT, R47, 0xd9, PT ;  /* 0x000000d92f00780c */ /* 0x000fe40003fc4270 */
[----:B------:R-:W-:Y:S01]  /*f430*/  IADD3 R6, P1, R31, R4, RZ ;  /* 0x000000041f067210 */ /* 0x000fe20007f3e0ff */
[----:B------:R-:W2:Y:S01]  /*f440*/  LDL.LU R23, [R1+0x58] ;  /* 0x0000580001177983 */ /* 0x000ea20000300800 */
[C---:B------:R-:W-:Y:S02]  /*f450*/  ISETP.GT.AND P3, PT, R46.reuse, RZ, P6 ;  /* 0x000000ff2e00720c */ /* 0x040fe40003764270 */
[C---:B------:R-:W-:Y:S01]  /*f460*/  ISETP.GT.AND P4, PT, R46.reuse, 0x8, P4 ;  /* 0x000000082e00780c */ /* 0x040fe20002784270 */
[----:B------:R-:W-:Y:S01]  /*f470*/  IMAD.X R7, R33, 0x1, R5, P1 ;  /* 0x0000000121077824 */ /* 0x000fe200008e0605 */
[----:B------:R-:W-:Y:S01]  /*f480*/  ISETP.GT.AND P6, PT, R46, 0x8, P6 ;  /* 0x000000082e00780c */ /* 0x000fe200037c4270 */
[----:B------:R-:W-:Y:S01]  /*f490*/  FMUL R5, R22, UR20 ;  /* 0x0000001416057c20 */ /* 0x000fe20008400000 */
[C---:B------:R-:W-:Y:S01]  /*f4a0*/  ISETP.GT.AND P1, PT, R47.reuse, 0xe0, PT ;  /* 0x000000e02f00780c */ /* 0x040fe20003f24270 */
[----:B------:R-:W-:Y:S01]  /*f4b0*/  IMAD.WIDE.U32 R2, R32, 0x1c, R6 ;  /* 0x0000001c20027825 */ /* 0x000fe200078e0006 */
[----:B------:R-:W2:Y:S05]  /*f4c0*/  LDL.LU R22, [R1+0x5c] ;  /* 0x00005c0001167983 */ /* 0x000eaa0000300800 */
[----:B------:R0:W-:Y:S01]  /*f4d0*/  @P3 STG.E desc[UR18][R6.64], R15 ;  /* 0x0000000f06003986 */ /* 0x0001e2000c101912 */
[----:B------:R-:W-:-:S02]  /*f4e0*/  ISETP.GT.AND P3, PT, R47, 0xe1, PT ;  /* 0x000000e12f00780c */ /* 0x000fc40003f64270 */
[C---:B------:R-:W-:Y:S01]  /*f4f0*/  ISETP.GT.AND P2, PT, R46.reuse, RZ, P1 ;  /* 0x000000ff2e00720c */ /* 0x040fe20000f44270 */
[----:B------:R-:W-:Y:S01]  /*f500*/  @P4 STG.E desc[UR18][R8.64+0x20], R5 ;  /* 0x0000200508004986 */ /* 0x000fe2000c101912 */
[C---:B------:R-:W-:Y:S02]  /*f510*/  ISETP.GT.AND P4, PT, R46.reuse, RZ, P3 ;  /* 0x000000ff2e00720c */ /* 0x040fe40001f84270 */
[C---:B------:R-:W-:Y:S01]  /*f520*/  ISETP.GT.AND P1, PT, R46.reuse, 0x8, P1 ;  /* 0x000000082e00780c */ /* 0x040fe20000f24270 */
[----:B------:R1:W-:Y:S01]  /*f530*/  @P6 STG.E desc[UR18][R6.64+0x20], R17 ;  /* 0x0000201106006986 */ /* 0x0003e2000c101912 */
[----:B------:R-:W-:Y:S01]  /*f540*/  MOV R10, R2 ;  /* 0x00000002000a7202 */ /* 0x000fe20000000f00 */
[----:B0-----:R-:W-:Y:S02]  /*f550*/  FMUL R15, R21, UR20 ;  /* 0x00000014150f7c20 */ /* 0x001fe40008400000 */
[----:B------:R-:W2:Y:S01]  /*f560*/  LDL.LU R21, [R1+0x60] ;  /* 0x0000600001157983 */ /* 0x000ea20000300800 */
[----:B------:R-:W-:-:S02]  /*f570*/  ISETP.GT.AND P3, PT, R46, 0x8, P3 ;  /* 0x000000082e00780c */ /* 0x000fc40001f64270 */
[----:B------:R-:W-:Y:S01]  /*f580*/  IADD3 R2, P6, R31, R6, RZ ;  /* 0x000000061f027210 */ /* 0x000fe20007fde0ff */
[----:B-1----:R-:W-:Y:S02]  /*f590*/  FMUL R17, R20, UR20 ;  /* 0x0000001414117c20 */ /* 0x002fe40008400000 */
[----:B------:R-:W2:Y:S01]  /*f5a0*/  LDL.LU R20, [R1+0x64] ;  /* 0x0000640001147983 */ /* 0x000ea20000300800 */
[----:B------:R-:W-:Y:S02]  /*f5b0*/  IMAD.IADD R11, R29, 0x1, R3 ;  /* 0x000000011d0b7824 */ /* 0x000fe400078e0203 */
[----:B------:R-:W-:-:S03]  /*f5c0*/  IMAD.X R3, R33, 0x1, R7, P6 ;  /* 0x0000000121037824 */ /* 0x000fc600030e0607 */
[----:B------:R3:W-:Y:S04]  /*f5d0*/  @P2 STG.E desc[UR18][R10.64], R19 ;  /* 0x000000130a002986 */ /* 0x0007e8000c101912 */
        /* <DEDUP_REMOVED lines=11> */
[C---:B------:R-:W-:Y:S02]  /*f690*/  ISETP.GT.AND P2, PT, R47.reuse, 0xe8, PT ;  /* 0x000000e82f00780c */ /* 0x040fe40003f44270 */
[----:B------:R-:W-:Y:S02]  /*f6a0*/  ISETP.GT.AND P4, PT, R47, 0xe9, PT ;  /* 0x000000e92f00780c */ /* 0x000fe40003f84270 */
[C---:B------:R-:W-:Y:S02]  /*f6b0*/  ISETP.GT.AND P6, PT, R46.reuse, RZ, P2 ;  /* 0x000000ff2e00720c */ /* 0x040fe400017c4270 */
[----:B------:R-:W-:Y:S01]  /*f6c0*/  ISETP.GT.AND P1, PT, R46, RZ, P4 ;  /* 0x000000ff2e00720c */ /* 0x000fe20002724270 */
[----:B------:R-:W-:Y:S01]  /*f6d0*/  IMAD.WIDE.U32 R4, R32, 0x1c, R2 ;  /* 0x0000001c20047825 */ /* 0x000fe200078e0002 */
[----:B------:R-:W-:Y:S02]  /*f6e0*/  IADD3 R6, P3, R31, R2, RZ ;  /* 0x000000021f067210 */ /* 0x000fe40007f7e0ff */
[C---:B------:R-:W-:Y:S01]  /*f6f0*/  ISETP.GT.AND P2, PT, R46.reuse, 0x8, P2 ;  /* 0x000000082e00780c */ /* 0x040fe20001744270 */
[----:B------:R-:W-:Y:S01]  /*f700*/  IMAD.IADD R9, R29, 0x1, R5 ;  /* 0x000000011d097824 */ /* 0x000fe200078e0205 */
[----:B------:R-:W-:Y:S01]  /*f710*/  ISETP.GT.AND P4, PT, R46, 0x8, P4 ;  /* 0x000000082e00780c */ /* 0x000fe20002784270 */
[----:B------:R-:W-:-:S02]  /*f720*/  IMAD.MOV.U32 R8, RZ, RZ, R4 ;  /* 0x000000ffff087224 */ /* 0x000fc400078e0004 */
[----:B------:R-:W-:-:S03]  /*f730*/  IMAD.X R7, R33, 0x1, R3, P3 ;  /* 0x0000000121077824 */ /* 0x000fc600018e0603 */
[----:B------:R0:W-:Y:S01]  /*f740*/  @P6 STG.E desc[UR18][R8.64], R19 ;  /* 0x0000001308006986 */ /* 0x0001e2000c101912 */
[----:B------:R-:W-:-:S03]  /*f750*/  ISETP.GT.AND P6, PT, R47, 0xf0, PT ;  /* 0x000000f02f00780c */ /* 0x000fc60003fc4270 */
[----:B------:R1:W-:Y:S01]  /*f760*/  @P1 STG.E desc[UR18][R6.64], R13 ;  /* 0x0000000d06001986 */ /* 0x0003e2000c101912 */
[----:B------:R-:W-:Y:S02]  /*f770*/  ISETP.GT.AND P1, PT, R47, 0xf1, PT ;  /* 0x000000f12f00780c */ /* 0x000fe40003f24270 */
[C---:B------:R-:W-:Y:S01]  /*f780*/  ISETP.GT.AND P3, PT, R46.reuse, RZ, P6 ;  /* 0x000000ff2e00720c */ /* 0x040fe20003764270 */
[----:B------:R1:W-:Y:S01]  /*f790*/  @P2 STG.E desc[UR18][R8.64+0x20], R15 ;  /* 0x0000200f08002986 */ /* 0x0003e2000c101912 */
[----:B------:R-:W-:Y:S01]  /*f7a0*/  ISETP.GT.AND P2, PT, R46, RZ, P1 ;  /* 0x000000ff2e00720c */ /* 0x000fe20000f44270 */
[----:B------:R-:W-:Y:S01]  /*f7b0*/  IMAD.WIDE.U32 R2, R32, 0x1c, R6 ;  /* 0x0000001c20027825 */ /* 0x000fe200078e0006 */
[C---:B------:R-:W-:Y:S01]  /*f7c0*/  ISETP.GT.AND P6, PT, R46.reuse, 0x8, P6 ;  /* 0x000000082e00780c */ /* 0x040fe200037c4270 */
[----:B------:R1:W-:Y:S01]  /*f7d0*/  @P4 STG.E desc[UR18][R6.64+0x20], R17 ;  /* 0x0000201106004986 */ /* 0x0003e2000c101912 */
[----:B------:R-:W-:Y:S01]  /*f7e0*/  IADD3 R4, P4, R31, R6, RZ ;  /* 0x000000061f047210 */ /* 0x000fe20007f9e0ff */
[----:B0-----:R-:W-:Y:S01]  /*f7f0*/  FMUL R19, R23, UR20 ;  /* 0x0000001417137c20 */ /* 0x001fe20008400000 */
[----:B------:R-:W-:Y:S01]  /*f800*/  ISETP.GT.AND P1, PT, R46, 0x8, P1 ;  /* 0x000000082e00780c */ /* 0x000fe20000f24270 */
[----:B------:R-:W-:-:S02]  /*f810*/  IMAD.IADD R11, R29, 0x1, R3 ;  /* 0x000000011d0b7824 */ /* 0x000fc400078e0203 */
[----:B------:R-:W-:Y:S02]  /*f820*/  IMAD.MOV.U32 R10, RZ, RZ, R2 ;  /* 0x000000ffff0a7224 */ /* 0x000fe400078e0002 */
[----:B-1----:R-:W-:Y:S01]  /*f830*/  FMUL R13, R21, UR20 ;  /* 0x00000014150d7c20 */ /* 0x002fe20008400000 */
[----:B------:R-:W-:Y:S01]  /*f840*/  FMUL R9, R22, UR20 ;  /* 0x0000001416097c20 */ /* 0x000fe20008400000 */
[----:B------:R-:W-:Y:S01]  /*f850*/  IMAD.X R5, R33, 0x1, R7, P4 ;  /* 0x0000000121057824 */ /* 0x000fe200020e0607 */
[C---:B------:R-:W-:Y:S01]  /*f860*/  ISETP.GT.AND P4, PT, R47.reuse, 0xf8, PT ;  /* 0x000000f82f00780c */ /* 0x040fe20003f84270 */
[----:B------:R-:W-:Y:S01]  /*f870*/  @P3 STG.E desc[UR18][R10.64], R19 ;  /* 0x000000130a003986 */ /* 0x000fe2000c101912 */
[----:B------:R-:W-:Y:S01]  /*f880*/  ISETP.GT.AND P3, PT, R47, 0xf9, PT ;  /* 0x000000f92f00780c */ /* 0x000fe20003f64270 */
[----:B------:R-:W-:Y:S02]  /*f890*/  FMUL R15, R20, UR20 ;  /* 0x00000014140f7c20 */ /* 0x000fe40008400000 */
[----:B------:R3:W-:Y:S01]  /*f8a0*/  @P2 STG.E desc[UR18][R4.64], R9 ;  /* 0x0000000904002986 */ /* 0x0007e2000c101912 */
[----:B------:R-:W-:-:S03]  /*f8b0*/  ISETP.GT.AND P2, PT, R46, RZ, P3 ;  /* 0x000000ff2e00720c */ /* 0x000fc60001f44270 */
[----:B------:R4:W-:Y:S01]  /*f8c0*/  @P6 STG.E desc[UR18][R10.64+0x20], R13 ;  /* 0x0000200d0a006986 */ /* 0x0009e2000c101912 */
[C---:B------:R-:W-:Y:S02]  /*f8d0*/  ISETP.GT.AND P6, PT, R46.reuse, RZ, P4 ;  /* 0x000000ff2e00720c */ /* 0x040fe400027c4270 */
[C---:B------:R-:W-:Y:S01]  /*f8e0*/  ISETP.GT.AND P4, PT, R46.reuse, 0x8, P4 ;  /* 0x000000082e00780c */ /* 0x040fe20002784270 */
[----:B------:R0:W-:Y:S01]  /*f8f0*/  @P1 STG.E desc[UR18][R4.64+0x20], R15 ;  /* 0x0000200f04001986 */ /* 0x0001e2000c101912 */
[----:B------:R-:W-:Y:S01]  /*f900*/  ISETP.GT.AND P3, PT, R46, 0x8, P3 ;  /* 0x000000082e00780c */ /* 0x000fe20001f64270 */
[----:B------:R-:W-:Y:S01]  /*f910*/  IMAD.WIDE.U32 R2, R32, 0x1c, R4 ;  /* 0x0000001c20027825 */ /* 0x000fe200078e0004 */
[----:B------:R-:W-:-:S03]  /*f920*/  IADD3 R6, P1, R31, R4, RZ ;  /* 0x000000041f067210 */ /* 0x000fc60007f3e0ff */
[----:B------:R-:W-:Y:S02]  /*f930*/  IMAD.IADD R3, R29, 0x1, R3 ;  /* 0x000000011d037824 */ /* 0x000fe400078e0203 */
[----:B------:R-:W-:Y:S02]  /*f940*/  IMAD.X R7, R33, 0x1, R5, P1 ;  /* 0x0000000121077824 */ /* 0x000fe400008e0605 */
[----:B---3--:R-:W-:-:S05]  /*f950*/  FMUL R9, R18, UR20 ;  /* 0x0000001412097c20 */ /* 0x008fca0008400000 */
[----:B------:R0:W-:Y:S01]  /*f960*/  @P6 STG.E desc[UR18][R2.64], R9 ;  /* 0x0000000902006986 */ /* 0x0001e2000c101912 */
[----:B----4-:R-:W-:Y:S01]  /*f970*/  FMUL R11, R16, UR20 ;  /* 0x00000014100b7c20 */ /* 0x010fe20008400000 */
[----:B------:R-:W-:-:S04]  /*f980*/  FMUL R13, R14, UR20 ;  /* 0x000000140e0d7c20 */ /* 0x000fc80008400000 */
[----:B------:R0:W-:Y:S04]  /*f990*/  @P2 STG.E desc[UR18][R6.64], R11 ;  /* 0x0000000b06002986 */ /* 0x0001e8000c101912 */
[----:B------:R0:W-:Y:S01]  /*f9a0*/  @P4 STG.E desc[UR18][R2.64+0x20], R13 ;  /* 0x0000200d02004986 */ /* 0x0001e2000c101912 */
[----:B--2---:R-:W-:-:S05]  /*f9b0*/  FMUL R17, R12, UR20 ;  /* 0x000000140c117c20 */ /* 0x004fca0008400000 */
[----:B------:R0:W-:Y:S02]  /*f9c0*/  @P3 STG.E desc[UR18][R6.64+0x20], R17 ;  /* 0x0000201106003986 */ /* 0x0001e4000c101912 */
.L_x_220:
[----:B------:R-:W-:Y:S05]  /*f9d0*/  BSYNC B0 ;  /* 0x0000000000007941 */ /* 0x000fea0003800000 */
.L_x_28:
[----:B0---45:R-:W4:Y:S04]  /*f9e0*/  LDL.LU R3, [R1+0x78] ;  /* 0x0000780001037983 */ /* 0x031f280000300800 */
[----:B------:R-:W4:Y:S01]  /*f9f0*/  LDL.LU R2, [R1+0x7c] ;  /* 0x00007c0001027983 */ /* 0x000f220000300800 */
[----:B------:R-:W-:Y:S01]  /*fa00*/  ULDC UR6, c[0x0][0xc] ;  /* 0x0000030000067ab9 */ /* 0x000fe20000000800 */
[----:B------:R-:W-:Y:S01]  /*fa10*/  ULDC UR7, c[0x0][0x10] ;  /* 0x0000040000077ab9 */ /* 0x000fe20000000800 */
[----:B---3--:R-:W4:Y:S01]  /*fa20*/  LDC R5, c[0x0][0x14] ;  /* 0x00000500ff057b82 */ /* 0x008f220000000800 */
[----:B------:R-:W-:Y:S01]  /*fa30*/  UIMAD.WIDE.U32 UR6, UR6, UR7, URZ ;  /* 0x00000007060672a5 */ /* 0x000fe2000f8e003f */
[----:B------:R-:W-:Y:S01]  /*fa40*/  PRMT R0, RZ, 0x7610, R0 ;  /* 0x00007610ff007816 */ /* 0x000fe20000000000 */
[----:B------:R-:W-:-:S04]  /*fa50*/  UMOV UR23, 0xffffffff ;  /* 0xffffffff00177882 */ /* 0x000fc80000000000 */
[----:B----4-:R-:W-:-:S04]  /*fa60*/  IMAD.WIDE.U32 R2, R5, UR6, R2 ;  /* 0x0000000605027c25 */ /* 0x010fc8000f8e0002 */
[----:B------:R-:W-:Y:S01]  /*fa70*/  IMAD R5, R5, UR7, RZ ;  /* 0x0000000705057c24 */ /* 0x000fe2000f8e02ff */
[----:B------:R-:W-:Y:S01]  /*fa80*/  ULDC.64 UR6, c[0x0][0x750] ;  /* 0x0001d40000067ab9 */ /* 0x000fe20000000a00 */
[----:B------:R-:W-:Y:S01]  /*fa90*/  IMAD.MOV.U32 R18, RZ, RZ, R2 ;  /* 0x000000ffff127224 */ /* 0x000fe200078e0002 */
[----:B------:R-:W-:Y:S01]  /*faa0*/  ISETP.GE.U32.AND P1, PT, R2, UR6, PT ;  /* 0x0000000602007c0c */ /* 0x000fe2000bf26070 */
[----:B------:R-:W-:Y:S01]  /*fab0*/  IMAD.MOV.U32 R2, RZ, RZ, -0x1 ;  /* 0xffffffffff027424 */ /* 0x000fe200078e00ff */
[----:B------:R-:W-:-:S04]  /*fac0*/  IADD3 R19, R3, R5, RZ ;  /* 0x0000000503137210 */ /* 0x000fc80007ffe0ff */
[----:B------:R-:W-:Y:S01]  /*fad0*/  ISETP.GE.U32.AND.EX P1, PT, R19, UR7, PT, P1 ;  /* 0x0000000713007c0c */ /* 0x000fe2000bf26110 */
[----:B------:R0:W-:Y:S04]  /*fae0*/  STL [R1+0x78], R19 ;  /* 0x0000781301007387 */ /* 0x0001e80000100800 */
[----:B------:R0:W-:Y:S04]  /*faf0*/  STL [R1+0x7c], R18 ;  /* 0x00007c1201007387 */ /* 0x0001e80000100800 */
[----:B------:R0:W-:Y:S04]  /*fb00*/  STL [R1+0x80], R2 ;  /* 0x0000800201007387 */ /* 0x0001e80000100800 */
[----:B------:R-:W-:Y:S05]  /*fb10*/  @P1 BRA `(.L_x_221) ;  /* 0x0000000400701947 */ /* 0x000fea0003800000 */
[----:B------:R-:W3:Y:S01]  /*fb20*/  S2R R14, SR_CTAID.X ;  /* 0x00000000000e7919 */ /* 0x000ee20000002500 */
[----:B--2---:R-:W2:Y:S01]  /*fb30*/  LDC.64 R8, c[0x0][0x728] ;  /* 0x0001ca00ff087b82 */ /* 0x004ea20000000a00 */
[----:B------:R-:W-:Y:S01]  /*fb40*/  ULDC UR6, c[0x0][0x150] ;  /* 0x0000540000067ab9 */ /* 0x000fe20000000800 */
[----:B------:R-:W-:Y:S01]  /*fb50*/  IMAD.MOV.U32 R6, RZ, RZ, R18 ;  /* 0x000000ffff067224 */ /* 0x000fe200078e0012 */
[----:B------:R-:W4:Y:S01]  /*fb60*/  S2R R16, SR_CTAID.Y ;  /* 0x0000000000107919 */ /* 0x000f220000002600 */
[----:B------:R-:W-:-:S04]  /*fb70*/  IMAD.MOV.U32 R7, RZ, RZ, R19 ;  /* 0x000000ffff077224 */ /* 0x000fc800078e0013 */
[----:B------:R-:W0:Y:S08]  /*fb80*/  LDC R17, c[0x0][0x144] ;  /* 0x00005100ff117b82 */ /* 0x000e300000000800 */
[----:B------:R-:W0:Y:S08]  /*fb90*/  LDC R10, c[0x0][0x730] ;  /* 0x0001cc00ff0a7b82 */ /* 0x000e300000000800 */
[----:B------:R-:W0:Y:S01]  /*fba0*/  LDC.64 R12, c[0x0][0x720] ;  /* 0x0001c800ff0c7b82 */ /* 0x000e220000000a00 */
[----:B--2---:R-:W-:-:S04]  /*fbb0*/  ISETP.NE.U32.AND P1, PT, R8, RZ, PT ;  /* 0x000000ff0800720c */ /* 0x004fc80003f25070 */
[----:B------:R-:W-:Y:S02]  /*fbc0*/  ISETP.NE.AND.EX P1, PT, R9, RZ, PT, P1 ;  /* 0x000000ff0900720c */ /* 0x000fe40003f25310 */
[----:B---3--:R-:W-:-:S05]  /*fbd0*/  I2FP.F32.U32 R0, R14 ;  /* 0x0000000e00007245 */ /* 0x008fca0000201000 */
[----:B------:R-:W-:-:S04]  /*fbe0*/  FMUL R0, R0, UR6 ;  /* 0x0000000600007c20 */ /* 0x000fc80008400000 */
[----:B------:R2:W3:Y:S02]  /*fbf0*/  F2I.U32.TRUNC.NTZ R15, R0 ;  /* 0x00000000000f7305 */ /* 0x0004e4000020f000 */
[----:B----4-:R-:W-:Y:S05]  /*fc00*/  @!P1 BRA `(.L_x_222) ;  /* 0x0000000000289947 */ /* 0x010fea0003800000 */
[----:B--2---:R-:W2:Y:S02]  /*fc10*/  LDC R0, c[0x0][0x734] ;  /* 0x0001cd00ff007b82 */ /* 0x004ea40000000800 */
[----:B--2---:R-:W-:-:S05]  /*fc20*/  IADD3 R7, P1, R18, R0, RZ ;  /* 0x0000000012077210 */ /* 0x004fca0007f3e0ff */
[----:B------:R-:W-:-:S04]  /*fc30*/  IMAD.X R11, RZ, RZ, R19, P1 ;  /* 0x000000ffff0b7224 */ /* 0x000fc800008e0613 */
[----:B0-----:R-:W-:-:S04]  /*fc40*/  IMAD.WIDE.U32 R2, R11, R8, RZ ;  /* 0x000000080b027225 */ /* 0x001fc800078e00ff */
[----:B------:R-:W-:-:S04]  /*fc50*/  IMAD.WIDE.U32 R4, P1, R7, R9, R2 ;  /* 0x0000000907047225 */ /* 0x000fc80007820002 */
[----:B------:R-:W-:-:S04]  /*fc60*/  IMAD.WIDE.U32 R2, R7, R8, RZ ;  /* 0x0000000807027225 */ /* 0x000fc800078e00ff */
[----:B------:R-:W-:Y:S01]  /*fc70*/  IMAD.X R7, RZ, RZ, RZ, P1 ;  /* 0x000000ffff077224 */ /* 0x000fe200008e06ff */
[----:B------:R-:W-:Y:S01]  /*fc80*/  IADD3 RZ, P1, R3, R4, RZ ;  /* 0x0000000403ff7210 */ /* 0x000fe20007f3e0ff */
[----:B------:R-:W-:-:S04]  /*fc90*/  IMAD.MOV.U32 R6, RZ, RZ, R5 ;  /* 0x000000ffff067224 */ /* 0x000fc800078e0005 */
[----:B------:R-:W-:-:S08]  /*fca0*/  IMAD.WIDE.U32.X R6, R11, R9, R6, P1 ;  /* 0x000000090b067225 */ /* 0x000fd000008e0406 */
.L_x_222:
[-CC-:B0-----:R-:W-:Y:S01]  /*fcb0*/  SHF.R.U64 R21, R6, R10.reuse, R7.reuse ;  /* 0x0000000a06157219 */ /* 0x181fe20000001207 */
[----:B------:R-:W0:Y:S01]  /*fcc0*/  LDC.64 R22, c[0x0][0x740] ;  /* 0x0001d000ff167b82 */ /* 0x000e220000000a00 */
[----:B--2---:R-:W-:Y:S01]  /*fcd0*/  SHF.R.U32.HI R0, RZ, R10, R7 ;  /* 0x0000000aff007219 */ /* 0x004fe20000011607 */
[----:B---3--:R-:W-:Y:S01]  /*fce0*/  IMAD.MOV R15, RZ, RZ, -R15 ;  /* 0x000000ffff0f7224 */ /* 0x008fe200078e0a0f */
[----:B------:R-:W-:Y:S01]  /*fcf0*/  IADD3 R5, P1, RZ, -R21, RZ ;  /* 0x80000015ff057210 */ /* 0x000fe20007f3e0ff */
[----:B------:R-:W-:Y:S01]  /*fd00*/  ULDC UR6, c[0x0][0x154] ;  /* 0x0000550000067ab9 */ /* 0x000fe20000000800 */
[----:B------:R-:W-:Y:S01]  /*fd10*/  MOV R2, R18 ;  /* 0x0000001200027202 */ /* 0x000fe20000000f00 */
[----:B------:R-:W-:Y:S02]  /*fd20*/  IMAD R18, R17, R15, R14 ;  /* 0x0000000f11127224 */ /* 0x000fe400078e020e */
[----:B------:R-:W2:Y:S01]  /*fd30*/  LDC R4, c[0x0][0x718] ;  /* 0x0001c600ff047b82 */ /* 0x000ea20000000800 */
[----:B------:R-:W-:-:S02]  /*fd40*/  IMAD.X R3, RZ, RZ, ~R0, P1 ;  /* 0x000000ffff037224 */ /* 0x000fc400008e0e00 */
[----:B------:R-:W-:Y:S02]  /*fd50*/  IMAD.MOV.U32 R7, RZ, RZ, 0x1 ;  /* 0x00000001ff077424 */ /* 0x000fe400078e00ff */
[-C--:B------:R-:W-:Y:S02]  /*fd60*/  IMAD R0, R3, R12.reuse, RZ ;  /* 0x0000000c03007224 */ /* 0x080fe400078e02ff */
[----:B------:R-:W-:Y:S01]  /*fd70*/  IMAD.MOV.U32 R3, RZ, RZ, R19 ;  /* 0x000000ffff037224 */ /* 0x000fe200078e0013 */
[----:B------:R-:W3:Y:S01]  /*fd80*/  LDC R6, c[0x0][0x708] ;  /* 0x0001c200ff067b82 */ /* 0x000ee20000000800 */
[----:B------:R-:W-:-:S04]  /*fd90*/  IMAD.WIDE.U32 R2, R5, R12, R2 ;  /* 0x0000000c05027225 */ /* 0x000fc800078e0002 */
[----:B------:R-:W-:-:S03]  /*fda0*/  IMAD R5, R5, R13, R0 ;  /* 0x0000000d05057224 */ /* 0x000fc600078e0200 */
[----:B------:R-:W4:Y:S01]  /*fdb0*/  LDC R20, c[0x0][0x758] ;  /* 0x0001d600ff147b82 */ /* 0x000f220000000800 */
[----:B------:R-:W-:Y:S01]  /*fdc0*/  I2FP.F32.U32 R0, R16 ;  /* 0x0000001000007245 */ /* 0x000fe20000201000 */
[----:B------:R-:W-:Y:S01]  /*fdd0*/  IMAD.IADD R3, R3, 0x1, R5 ;  /* 0x0000000103037824 */ /* 0x000fe200078e0205 */
[----:B0-----:R-:W-:Y:S01]  /*fde0*/  ISETP.NE.U32.AND P1, PT, R22, RZ, PT ;  /* 0x000000ff1600720c */ /* 0x001fe20003f25070 */
[----:B------:R-:W-:Y:S02]  /*fdf0*/  IMAD.MOV.U32 R5, RZ, RZ, -0x1 ;  /* 0xffffffffff057424 */ /* 0x000fe400078e00ff */
[----:B------:R-:W-:Y:S02]  /*fe00*/  FMUL R0, R0, UR6 ;  /* 0x0000000600007c20 */ /* 0x000fe40008400000 */
[----:B------:R-:W0:Y:S01]  /*fe10*/  LDC R13, c[0x0][0x148] ;  /* 0x00005200ff0d7b82 */ /* 0x000e220000000800 */
[----:B--2---:R-:W-:Y:S01]  /*fe20*/  SHF.R.U64 R10, R2, R4, R3 ;  /* 0x00000004020a7219 */ /* 0x004fe20000001203 */
[----:B------:R2:W0:Y:S01]  /*fe30*/  F2I.U32.TRUNC.NTZ R12, R0 ;  /* 0x00000000000c7305 */ /* 0x000422000020f000 */
[----:B------:R-:W-:-:S02]  /*fe40*/  ISETP.NE.AND.EX P1, PT, R23, RZ, PT, P1 ;  /* 0x000000ff1700720c */ /* 0x000fc40003f25310 */
[----:B------:R-:W-:-:S03]  /*fe50*/  SHF.R.U32.HI R3, RZ, R4, R3 ;  /* 0x00000004ff037219 */ /* 0x000fc60000011603 */
[----:B------:R-:W0:Y:S01]  /*fe60*/  LDC R14, c[0x0][0x700] ;  /* 0x0001c000ff0e7b82 */ /* 0x000e220000000800 */
[-CC-:B---3--:R-:W-:Y:S02]  /*fe70*/  SHF.R.U64 R8, R10, R6.reuse, R3.reuse ;  /* 0x000000060a087219 */ /* 0x188fe40000001203 */
[----:B------:R-:W-:-:S05]  /*fe80*/  SHF.R.U32.HI R3, RZ, R6, R3 ;  /* 0x00000006ff037219 */ /* 0x000fca0000011603 */
[----:B------:R-:W3:Y:S01]  /*fe90*/  LDC R15, c[0x0][0x748] ;  /* 0x0001d200ff0f7b82 */ /* 0x000ee20000000800 */
[-CC-:B----4-:R-:W-:Y:S02]  /*fea0*/  SHF.R.U64 R11, R8, R20.reuse, R3.reuse ;  /* 0x00000014080b7219 */ /* 0x190fe40000001203 */
[-C--:B------:R-:W-:Y:S02]  /*feb0*/  SHF.L.U32 R5, R5, R20.reuse, RZ ;  /* 0x0000001405057219 */ /* 0x080fe400000006ff */
[-C--:B------:R-:W-:Y:S01]  /*fec0*/  SHF.R.U32.HI R3, RZ, R20.reuse, R3 ;  /* 0x00000014ff037219 */ /* 0x080fe20000011603 */
[----:B------:R-:W-:Y:S01]  /*fed0*/  IMAD.MOV.U32 R2, RZ, RZ, R11 ;  /* 0x000000ffff027224 */ /* 0x000fe200078e000b */
[----:B------:R-:W-:Y:S01]  /*fee0*/  SHF.L.U32 R20, R7, R20, RZ ;  /* 0x0000001407147219 */ /* 0x000fe200000006ff */
[----:B------:R-:W4:Y:S01]  /*fef0*/  LDC R17, c[0x0][0x738] ;  /* 0x0001ce00ff117b82 */ /* 0x000f220000000800 */
[----:B------:R-:W-:-:S07]  /*ff00*/  LOP3.LUT R53, RZ, R5, RZ, 0x33, !PT ;  /* 0x00000005ff357212 */ /* 0x000fce00078e33ff */
[----:B------:R-:W0:Y:S01]  /*ff10*/  LDC R19, c[0x0][0x710] ;  /* 0x0001c400ff137b82 */ /* 0x000e220000000800 */
[----:B--2---:R-:W-:Y:S05]  /*ff20*/  @!P1 BRA `(.L_x_223) ;  /* 0x0000000000289947 */ /* 0x004fea0003800000 */
[----:B------:R-:W2:Y:S02]  /*ff30*/  LDC R0, c[0x0][0x74c] ;  /* 0x0001d300ff007b82 */ /* 0x000ea40000000800 */
[----:B--2---:R-:W-:-:S05]  /*ff40*/  IADD3 R7, P1, R11, R0, RZ ;  /* 0x000000000b077210 */ /* 0x004fca0007f3e0ff */
        /* <DEDUP_REMOVED lines=8> */
.L_x_223:
[----:B---3--:R-:W-:Y:S01]  /*ffd0*/  SHF.R.U64 R0, R2, R15, R3 ;  /* 0x0000000f02007219 */ /* 0x008fe20000001203 */
[----:B0-----:R-:W-:Y:S01]  /*ffe0*/  IMAD.MOV R12, RZ, RZ, -R12 ;  /* 0x000000ffff0c7224 */ /* 0x001fe200078e0a0c */
[----:B------:R-:W-:Y:S02]  /*fff0*/  LOP3.LUT R53, R8, R53, RZ, 0xc0, !PT ;  /* 0x0000003508357212 */ /* 0x000fe400078ec0ff */
[----:B------:R-:W-:Y:S01]  /*10000*/  IADD3 R3, R14, -0x1, RZ ;  /* 0xffffffff0e037810 */ /* 0x000fe20007ffe0ff */
[----:B------:R-:W-:Y:S01]  /*10010*/  IMAD.MOV R2, RZ, RZ, -R0 ;  /* 0x000000ffff027224 */ /* 0x000fe200078e0a00 */
[----:B------:R-:W-:Y:S01]  /*10020*/  R2UR UR23, R21 ;  /* 0x00000000151772ca */ /* 0x000fe200000e0000 */
[----:B------:R-:W-:Y:S01]  /*10030*/  IMAD R53, R20, R0, R53 ;  /* 0x0000000014357224 */ /* 0x000fe200078e0235 */
[----:B------:R-:W-:Y:S01]  /*10040*/  LOP3.LUT R3, R10, R3, RZ, 0xc0, !PT ;  /* 0x000000030a037212 */ /* 0x000fe200078ec0ff */
[----:B------:R-:W-:Y:S02]  /*10050*/  @P5 IMAD R18, R13, R12, R16 ;  /* 0x0000000c0d125224 */ /* 0x000fe400078e0210 */
[----:B----4-:R-:W-:-:S02]  /*10060*/  IMAD R0, R2, R17, R11 ;  /* 0x0000001102007224 */ /* 0x010fc400078e020b */
[----:B------:R-:W-:Y:S02]  /*10070*/  IMAD R53, R53, R19, R18 ;  /* 0x0000001335357224 */ /* 0x000fe400078e0212 */
[----:B------:R-:W-:Y:S02]  /*10080*/  IMAD R0, R0, R14, R3 ;  /* 0x0000000e00007224 */ /* 0x000fe400078e0203 */
[----:B------:R-:W-:-:S03]  /*10090*/  IMAD.MOV.U32 R2, RZ, RZ, 0x1 ;  /* 0x00000001ff027424 */ /* 0x000fc600078e00ff */
[----:B------:R-:W-:Y:S02]  /*100a0*/  SEL R3, R0, R53, !P5 ;  /* 0x0000003500037207 */ /* 0x000fe40006800000 */
[----:B------:R-:W-:Y:S02]  /*100b0*/  SEL R53, R53, R0, !P5 ;  /* 0x0000000035357207 */ /* 0x000fe40006800000 */
[----:B------:R-:W-:Y:S01]  /*100c0*/  PRMT R0, R2, 0x7610, R0 ;  /* 0x0000761002007816 */ /* 0x000fe20000000000 */
[----:B------:R3:W-:Y:S06]  /*100d0*/  STL [R1+0x80], R3 ;  /* 0x0000800301007387 */ /* 0x0007ec0000100800 */
.L_x_221:
[----:B------:R4:W-:Y:S01]  /*100e0*/  STL [R1+0x88], R53 ;  /* 0x0000883501007387 */ /* 0x0009e20000100800 */
[----:B------:R-:W-:-:S13]  /*100f0*/  LOP3.LUT P1, RZ, R0, 0xff, RZ, 0xc0, !PT ;  /* 0x000000ff00ff7812 */ /* 0x000fda000782c0ff */
[----:B----4-:R-:W-:Y:S05]  /*10100*/  @P1 BRA `(.L_x_224) ;  /* 0xffffff10009c1947 */ /* 0x010fea000383ffff */
[----:B------:R-:W-:Y:S05]  /*10110*/  EXIT ;  /* 0x000000000000794d */ /* 0x000fea0003800000 */
.L_x_8:
[----:B------:R-:W2:Y:S01]  /*10120*/  LDL R22, [R1+0x7c] ;  /* 0x00007c0001167983 */ /* 0x000ea20000100800 */
[----:B0-----:R-:W-:-:S03]  /*10130*/  ULDC.64 UR4, c[0x0][0x750] ;  /* 0x0001d40000047ab9 */ /* 0x001fc60000000a00 */
[----:B-1----:R-:W3:Y:S01]  /*10140*/  LDL R23, [R1+0x78] ;  /* 0x0000780001177983 */ /* 0x002ee20000100800 */
[----:B------:R-:W-:Y:S01]  /*10150*/  PRMT R4, RZ, 0x7610, R4 ;  /* 0x00007610ff047816 */ /* 0x000fe20000000004 */
[----:B------:R-:W-:Y:S02]  /*10160*/  IMAD.MOV.U32 R5, RZ, RZ, -0x1 ;  /* 0xffffffffff057424 */ /* 0x000fe400078e00ff */
[----:B------:R-:W-:Y:S02]  /*10170*/  IMAD.MOV.U32 R7, RZ, RZ, -0x1 ;  /* 0xffffffffff077424 */ /* 0x000fe400078e00ff */
[----:B------:R-:W-:Y:S01]  /*10180*/  IMAD.MOV.U32 R6, RZ, RZ, -0x1 ;  /* 0xffffffffff067424 */ /* 0x000fe200078e00ff */
[----:B--2---:R-:W-:-:S04]  /*10190*/  ISETP.GE.U32.AND P0, PT, R22, UR4, PT ;  /* 0x0000000416007c0c */ /* 0x004fc8000bf06070 */
[----:B---3--:R-:W-:-:S13]  /*101a0*/  ISETP.GE.U32.AND.EX P0, PT, R23, UR5, PT, P0 ;  /* 0x0000000517007c0c */ /* 0x008fda000bf06100 */
[----:B------:R-:W-:Y:S05]  /*101b0*/  @P0 BRA `(.L_x_225) ;  /* 0x00000004002c0947 */ /* 0x000fea0003800000 */
[----:B------:R-:W0:Y:S01]  /*101c0*/  LDC.64 R14, c[0x0][0x728] ;  /* 0x0001ca00ff0e7b82 */ /* 0x000e220000000a00 */
[----:B------:R-:W-:Y:S02]  /*101d0*/  IMAD.MOV.U32 R8, RZ, RZ, R22 ;  /* 0x000000ffff087224 */ /* 0x000fe400078e0016 */
[----:B------:R-:W-:-:S05]  /*101e0*/  IMAD.MOV.U32 R9, RZ, RZ, R23 ;  /* 0x000000ffff097224 */ /* 0x000fca00078e0017 */
[----:B------:R-:W1:Y:S08]  /*101f0*/  LDC R10, c[0x0][0x730] ;  /* 0x0001cc00ff0a7b82 */ /* 0x000e700000000800 */
[----:B------:R-:W2:Y:S01]  /*10200*/  LDC.64 R16, c[0x0][0x720] ;  /* 0x0001c800ff107b82 */ /* 0x000ea20000000a00 */
[----:B0-----:R-:W-:-:S04]  /*10210*/  ISETP.NE.U32.AND P0, PT, R14, RZ, PT ;  /* 0x000000ff0e00720c */ /* 0x001fc80003f05070 */
[----:B------:R-:W-:-:S13]  /*10220*/  ISETP.NE.AND.EX P0, PT, R15, RZ, PT, P0 ;  /* 0x000000ff0f00720c */ /* 0x000fda0003f05300 */
[----:B-12---:R-:W-:Y:S05]  /*10230*/  @!P0 BRA `(.L_x_226) ;  /* 0x0000000000288947 */ /* 0x006fea0003800000 */
[----:B------:R-:W0:Y:S02]  /*10240*/  LDC R4, c[0x0][0x734] ;  /* 0x0001cd00ff047b82 */ /* 0x000e240000000800 */
[----:B0-----:R-:W-:-:S05]  /*10250*/  IADD3 R9, P0, R22, R4, RZ ;  /* 0x0000000416097210 */ /* 0x001fca0007f1e0ff */
[----:B------:R-:W-:-:S04]  /*10260*/  IMAD.X R13, RZ, RZ, R23, P0 ;  /* 0x000000ffff0d7224 */ /* 0x000fc800000e0617 */
[----:B------:R-:W-:-:S04]  /*10270*/  IMAD.WIDE.U32 R4, R13, R14, RZ ;  /* 0x0000000e0d047225 */ /* 0x000fc800078e00ff */
[----:B------:R-:W-:-:S04]  /*10280*/  IMAD.WIDE.U32 R6, P0, R9, R15, R4 ;  /* 0x0000000f09067225 */ /* 0x000fc80007800004 */
[----:B------:R-:W-:Y:S01]  /*10290*/  IMAD.WIDE.U32 R4, R9, R14, RZ ;  /* 0x0000000e09047225 */ /* 0x000fe200078e00ff */
[----:B------:R-:W-:-:S03]  /*102a0*/  MOV R8, R7 ;  /* 0x0000000700087202 */ /* 0x000fc60000000f00 */
[----:B------:R-:W-:Y:S01]  /*102b0*/  IMAD.X R9, RZ, RZ, RZ, P0 ;  /* 0x000000ffff097224 */ /* 0x000fe200000e06ff */
[----:B------:R-:W-:-:S05]  /*102c0*/  IADD3 RZ, P0, R5, R6, RZ ;  /* 0x0000000605ff7210 */ /* 0x000fca0007f1e0ff */
[----:B------:R-:W-:-:S08]  /*102d0*/  IMAD.WIDE.U32.X R8, R13, R15, R8, P0 ;  /* 0x0000000f0d087225 */ /* 0x000fd000000e0408 */
.L_x_226:
[----:B------:R-:W0:Y:S01]  /*102e0*/  LDC.64 R20, c[0x0][0x740] ;  /* 0x0001d000ff147b82 */ /* 0x000e220000000a00 */
[-CC-:B------:R-:W-:Y:S02]  /*102f0*/  SHF.R.U64 R14, R8, R10.reuse, R9.reuse ;  /* 0x0000000a080e7219 */ /* 0x180fe40000001209 */
[----:B------:R-:W-:Y:S02]  /*10300*/  SHF.R.U32.HI R4, RZ, R10, R9 ;  /* 0x0000000aff047219 */ /* 0x000fe40000011609 */
[----:B------:R-:W-:-:S03]  /*10310*/  IADD3 R7, P0, RZ, -R14, RZ ;  /* 0x8000000eff077210 */ /* 0x000fc60007f1e0ff */
[----:B------:R-:W1:Y:S02]  /*10320*/  LDC R8, c[0x0][0x718] ;  /* 0x0001c600ff087b82 */ /* 0x000e640000000800 */
[----:B------:R-:W-:Y:S02]  /*10330*/  IMAD.X R5, RZ, RZ, ~R4, P0 ;  /* 0x000000ffff057224 */ /* 0x000fe400000e0e04 */
[----:B------:R-:W-:Y:S02]  /*10340*/  IMAD.MOV.U32 R4, RZ, RZ, R22 ;  /* 0x000000ffff047224 */ /* 0x000fe400078e0016 */
[-C--:B------:R-:W-:Y:S02]  /*10350*/  IMAD R6, R5, R16.reuse, RZ ;  /* 0x0000001005067224 */ /* 0x080fe400078e02ff */
[----:B------:R-:W2:Y:S01]  /*10360*/  LDC R18, c[0x0][0x708] ;  /* 0x0001c200ff127b82 */ /* 0x000ea20000000800 */
[----:B------:R-:W-:Y:S02]  /*10370*/  IMAD.MOV.U32 R5, RZ, RZ, R23 ;  /* 0x000000ffff057224 */ /* 0x000fe400078e0017 */
[----:B------:R-:W-:-:S05]  /*10380*/  IMAD.WIDE.U32 R4, R7, R16, R4 ;  /* 0x0000001007047225 */ /* 0x000fca00078e0004 */
[----:B------:R-:W3:Y:S01]  /*10390*/  LDC R19, c[0x0][0x758] ;  /* 0x0001d600ff137b82 */ /* 0x000ee20000000800 */
[----:B------:R-:W-:Y:S01]  /*103a0*/  IMAD R7, R7, R17, R6 ;  /* 0x0000001107077224 */ /* 0x000fe200078e0206 */
[----:B0-----:R-:W-:Y:S01]  /*103b0*/  ISETP.NE.U32.AND P0, PT, R20, RZ, PT ;  /* 0x000000ff1400720c */ /* 0x001fe20003f05070 */
[----:B------:R-:W-:Y:S02]  /*103c0*/  IMAD.MOV.U32 R6, RZ, RZ, -0x1 ;  /* 0xffffffffff067424 */ /* 0x000fe400078e00ff */
[----:B------:R-:W-:Y:S01]  /*103d0*/  IMAD.IADD R5, R5, 0x1, R7 ;  /* 0x0000000105057824 */ /* 0x000fe200078e0207 */
[----:B------:R-:W-:Y:S02]  /*103e0*/  ISETP.NE.AND.EX P0, PT, R21, RZ, PT, P0 ;  /* 0x000000ff1500720c */ /* 0x000fe40003f05300 */
[----:B------:R-:W0:Y:S02]  /*103f0*/  LDC R17, c[0x0][0x700] ;  /* 0x0001c000ff117b82 */ /* 0x000e240000000800 */
[----:B-1----:R-:W-:-:S02]  /*10400*/  SHF.R.U64 R10, R4, R8, R5 ;  /* 0x00000008040a7219 */ /* 0x002fc40000001205 */
[----:B------:R-:W-:-:S04]  /*10410*/  SHF.R.U32.HI R5, RZ, R8, R5 ;  /* 0x00000008ff057219 */ /* 0x000fc80000011605 */
[----:B------:R-:W1:Y:S01]  /*10420*/  LDC R22, c[0x0][0x748] ;  /* 0x0001d200ff167b82 */ /* 0x000e620000000800 */
[-CC-:B--2---:R-:W-:Y:S02]  /*10430*/  SHF.R.U64 R15, R10, R18.reuse, R5.reuse ;  /* 0x000000120a0f7219 */ /* 0x184fe40000001205 */
[----:B------:R-:W-:Y:S01]  /*10440*/  SHF.R.U32.HI R4, RZ, R18, R5 ;  /* 0x00000012ff047219 */ /* 0x000fe20000011605 */
[----:B------:R-:W-:-:S04]  /*10450*/  IMAD.MOV.U32 R18, RZ, RZ, 0x1 ;  /* 0x00000001ff127424 */ /* 0x000fc800078e00ff */
[----:B------:R-:W2:Y:S01]  /*10460*/  LDC R23, c[0x0][0x738] ;  /* 0x0001ce00ff177b82 */ /* 0x000ea20000000800 */
[-CC-:B---3--:R-:W-:Y:S02]  /*10470*/  SHF.R.U64 R16, R15, R19.reuse, R4.reuse ;  /* 0x000000130f107219 */ /* 0x188fe40000001204 */
[-C--:B------:R-:W-:Y:S02]  /*10480*/  SHF.L.U32 R6, R6, R19.reuse, RZ ;  /* 0x0000001306067219 */ /* 0x080fe400000006ff */
[----:B------:R-:W-:Y:S01]  /*10490*/  SHF.R.U32.HI R5, RZ, R19, R4 ;  /* 0x00000013ff057219 */ /* 0x000fe20000011604 */
[----:B------:R-:W-:Y:S01]  /*104a0*/  IMAD.MOV.U32 R4, RZ, RZ, R16 ;  /* 0x000000ffff047224 */ /* 0x000fe200078e0010 */
[----:B------:R-:W-:Y:S01]  /*104b0*/  LOP3.LUT R24, RZ, R6, RZ, 0x33, !PT ;  /* 0x00000006ff187212 */ /* 0x000fe200078e33ff */
[----:B------:R-:W3:Y:S01]  /*104c0*/  LDC R25, c[0x0][0x710] ;  /* 0x0001c400ff197b82 */ /* 0x000ee20000000800 */
[----:B------:R-:W-:Y:S05]  /*104d0*/  @!P0 BRA `(.L_x_227) ;  /* 0x0000000000288947 */ /* 0x000fea0003800000 */
[----:B------:R-:W4:Y:S02]  /*104e0*/  LDC R9, c[0x0][0x74c] ;  /* 0x0001d300ff097b82 */ /* 0x000f240000000800 */
[----:B----4-:R-:W-:-:S05]  /*104f0*/  IADD3 R9, P0, R16, R9, RZ ;  /* 0x0000000910097210 */ /* 0x010fca0007f1e0ff */
[----:B------:R-:W-:-:S04]  /*10500*/  IMAD.X R13, RZ, RZ, R5, P0 ;  /* 0x000000ffff0d7224 */ /* 0x000fc800000e0605 */
[----:B------:R-:W-:-:S04]  /*10510*/  IMAD.WIDE.U32 R4, R13, R20, RZ ;  /* 0x000000140d047225 */ /* 0x000fc800078e00ff */
[----:B------:R-:W-:-:S04]  /*10520*/  IMAD.WIDE.U32 R6, P0, R9, R21, R4 ;  /* 0x0000001509067225 */ /* 0x000fc80007800004 */
[----:B------:R-:W-:Y:S01]  /*10530*/  IMAD.WIDE.U32 R4, R9, R20, RZ ;  /* 0x0000001409047225 */ /* 0x000fe200078e00ff */
[----:B------:R-:W-:-:S03]  /*10540*/  IADD3.X R9, RZ, RZ, RZ, P0, !PT ;  /* 0x000000ffff097210 */ /* 0x000fc600007fe4ff */
[----:B------:R-:W-:Y:S01]  /*10550*/  IMAD.MOV.U32 R8, RZ, RZ, R7 ;  /* 0x000000ffff087224 */ /* 0x000fe200078e0007 */
[----:B------:R-:W-:-:S05]  /*10560*/  IADD3 RZ, P0, R5, R6, RZ ;  /* 0x0000000605ff7210 */ /* 0x000fca0007f1e0ff */
[----:B------:R-:W-:-:S08]  /*10570*/  IMAD.WIDE.U32.X R4, R13, R21, R8, P0 ;  /* 0x000000150d047225 */ /* 0x000fd000000e0408 */
.L_x_227:
[----:B-1----:R-:W-:Y:S01]  /*10580*/  SHF.R.U64 R4, R4, R22, R5 ;  /* 0x0000001604047219 */ /* 0x002fe20000001205 */
[----:B0-----:R-:W-:Y:S01]  /*10590*/  VIADD R7, R17, 0xffffffff ;  /* 0xffffffff11077836 */ /* 0x001fe20000000000 */
[----:B------:R-:W-:Y:S01]  /*105a0*/  SHF.L.U32 R18, R18, R19, RZ ;  /* 0x0000001312127219 */ /* 0x000fe200000006ff */
[----:B------:R-:W-:Y:S01]  /*105b0*/  @P5 IMAD R0, R11, R12, R2 ;  /* 0x0000000c0b005224 */ /* 0x000fe200078e0202 */
[----:B------:R-:W-:Y:S01]  /*105c0*/  LOP3.LUT R3, R15, R24, RZ, 0xc0, !PT ;  /* 0x000000180f037212 */ /* 0x000fe200078ec0ff */
[----:B------:R-:W-:Y:S01]  /*105d0*/  IMAD.MOV R5, RZ, RZ, -R4 ;  /* 0x000000ffff057224 */ /* 0x000fe200078e0a04 */
[----:B------:R-:W-:Y:S01]  /*105e0*/  LOP3.LUT R7, R10, R7, RZ, 0xc0, !PT ;  /* 0x000000070a077212 */ /* 0x000fe200078ec0ff */
[----:B------:R-:W-:Y:S02]  /*105f0*/  IMAD.MOV.U32 R6, RZ, RZ, R14 ;  /* 0x000000ffff067224 */ /* 0x000fe400078e000e */
[----:B------:R-:W-:Y:S02]  /*10600*/  IMAD R3, R18, R4, R3 ;  /* 0x0000000412037224 */ /* 0x000fe400078e0203 */
[----:B--2---:R-:W-:-:S02]  /*10610*/  IMAD R2, R5, R23, R16 ;  /* 0x0000001705027224 */ /* 0x004fc400078e0210 */
[----:B---3--:R-:W-:Y:S02]  /*10620*/  IMAD R0, R3, R25, R0 ;  /* 0x0000001903007224 */ /* 0x008fe400078e0200 */
[----:B------:R-:W-:Y:S02]  /*10630*/  IMAD R5, R2, R17, R7 ;  /* 0x0000001102057224 */ /* 0x000fe400078e0207 */
[----:B------:R-:W-:-:S03]  /*10640*/  IMAD.MOV.U32 R4, RZ, RZ, 0x1 ;  /* 0x00000001ff047424 */ /* 0x000fc600078e00ff */
[----:B------:R-:W-:Y:S02]  /*10650*/  SEL R7, R5, R0, !P5 ;  /* 0x0000000005077207 */ /* 0x000fe40006800000 */
[----:B------:R-:W-:-:S07]  /*10660*/  SEL R5, R0, R5, !P5 ;  /* 0x0000000500057207 */ /* 0x000fce0006800000 */
.L_x_225:
[----:B------:R-:W-:-:S08]  /*10670*/  NOP ;  /* 0x0000000000007918 */ /* 0x000fd00000000000 */
[----:B------:R-:W0:-:S00]  /*10680*/  USETMAXREG.DEALLOC.CTAPOOL 0x28 ;  /* 0x00000028000079c8 */ /* 0x000e0000080e0500 */
[----:B------:R-:W-:-:S13]  /*10690*/  ISETP.NE.AND P0, PT, RZ, UR8, PT ;  /* 0x00000008ff007c0c */ /* 0x000fda000bf05270 */
[----:B------:R-:W-:Y:S05]  /*106a0*/  @P0 EXIT ;  /* 0x000000000000094d */ /* 0x000fea0003800000 */
[----:B0-----:R-:W-:Y:S01]  /*106b0*/  LOP3.LUT P0, RZ, R4, 0xff, RZ, 0xc0, !PT ;  /* 0x000000ff04ff7812 */ /* 0x001fe2000780c0ff */
[----:B------:R-:W-:Y:S02]  /*106c0*/  IMAD.MOV.U32 R0, RZ, RZ, 0x1 ;  /* 0x00000001ff007424 */ /* 0x000fe400078e00ff */
[----:B------:R-:W-:-:S10]  /*106d0*/  IMAD.MOV.U32 R8, RZ, RZ, RZ ;  /* 0x000000ffff087224 */ /* 0x000fd400078e00ff */
[----:B------:R-:W-:Y:S05]  /*106e0*/  @!P0 BRA `(.L_x_228) ;  /* 0x0000000c009c8947 */ /* 0x000fea0003800000 */
[----:B------:R-:W0:Y:S01]  /*106f0*/  S2UR UR30, SR_CgaCtaId ;  /* 0x00000000001e79c3 */ /* 0x000e220000008800 */
[----:B------:R-:W-:Y:S01]  /*10700*/  ULDC UR4, c[0x0][0x28c] ;  /* 0x0000a30000047ab9 */ /* 0x000fe20000000800 */
[----:B------:R-:W-:Y:S01]  /*10710*/  ULDC UR5, c[0x0][0x700] ;  /* 0x0001c00000057ab9 */ /* 0x000fe20000000800 */
[----:B------:R-:W-:Y:S01]  /*10720*/  UIADD3 UR9, UR4, 0x3f, URZ ;  /* 0x0000003f04097890 */ /* 0x000fe2000fffe03f */
[----:B------:R-:W-:Y:S01]  /*10730*/  BSSY B0, `(.L_x_228) ;  /* 0x00000e2000007945 */ /* 0x000fe20003800000 */
[----:B------:R-:W-:Y:S01]  /*10740*/  ULDC UR7, c[0x0][0x758] ;  /* 0x0001d60000077ab9 */ /* 0x000fe20000000800 */
[----:B------:R-:W-:Y:S01]  /*10750*/  UMOV UR10, 0x1 ;  /* 0x00000001000a7882 */ /* 0x000fe20000000000 */
[----:B------:R-:W-:Y:S01]  /*10760*/  UIADD3 UR4, UR5, -0x1, URZ ;  /* 0xffffffff05047890 */ /* 0x000fe2000fffe03f */
[----:B------:R-:W-:Y:S01]  /*10770*/  IMAD.MOV.U32 R9, RZ, RZ, 0x1 ;  /* 0x00000001ff097424 */ /* 0x000fe200078e00ff */
[----:B------:R-:W-:Y:S01]  /*10780*/  UMOV UR8, 0xffffffff ;  /* 0xffffffff00087882 */ /* 0x000fe20000000000 */
[----:B------:R-:W-:Y:S01]  /*10790*/  USHF.L.U32 UR5, UR10, UR7, URZ ;  /* 0x000000070a057299 */ /* 0x000fe2000800063f */
[----:B------:R-:W-:Y:S01]  /*107a0*/  MOV R0, 0x1 ;  /* 0x0000000100007802 */ /* 0x000fe20000000f00 */
[----:B------:R-:W-:Y:S01]  /*107b0*/  USHF.R.S32.HI UR10, URZ, 0x1f, UR9 ;  /* 0x0000001f3f0a7899 */ /* 0x000fe20008011409 */
[----:B------:R-:W-:Y:S01]  /*107c0*/  IMAD.MOV.U32 R8, RZ, RZ, RZ ;  /* 0x000000ffff087224 */ /* 0x000fe200078e00ff */
[----:B------:R-:W-:Y:S01]  /*107d0*/  ULDC UR6, c[0x0][0xc] ;  /* 0x0000030000067ab9 */ /* 0x000fe20000000800 */
[----:B------:R-:W-:-:S02]  /*107e0*/  USHF.L.U32 UR32, UR8, UR7, URZ ;  /* 0x0000000708207299 */ /* 0x000fc4000800063f */
[----:B------:R-:W-:Y:S01]  /*107f0*/  ULEA.HI UR10, UR10, UR9, URZ, 0x6 ;  /* 0x000000090a0a7291 */ /* 0x000fe2000f8f303f */
[----:B------:R-:W-:Y:S01]  /*10800*/  ULDC UR7, c[0x0][0x10] ;  /* 0x0000040000077ab9 */ /* 0x000fe20000000800 */
[----:B------:R-:W-:Y:S01]  /*10810*/  ULDC UR8, c[0x0][0x14] ;  /* 0x0000050000087ab9 */ /* 0x000fe20000000800 */
[----:B------:R-:W-:Y:S02]  /*10820*/  UIMAD.WIDE.U32 UR6, UR6, UR7, URZ ;  /* 0x00000007060672a5 */ /* 0x000fe4000f8e003f */
[----:B------:R-:W-:Y:S02]  /*10830*/  USHF.R.S32.HI UR31, URZ, 0x6, UR10 ;  /* 0x000000063f1f7899 */ /* 0x000fe4000801140a */
[----:B0-----:R-:W-:Y:S02]  /*10840*/  USHF.L.U32 UR21, UR30, 0x6, URZ ;  /* 0x000000061e157899 */ /* 0x001fe4000800063f */
[----:B------:R-:W-:Y:S02]  /*10850*/  USHF.L.U32 UR29, UR30, 0xb, URZ ;  /* 0x0000000b1e1d7899 */ /* 0x000fe4000800063f */
[----:B------:R-:W-:-:S02]  /*10860*/  USHF.L.U32 UR30, UR30, 0x9, URZ ;  /* 0x000000091e1e7899 */ /* 0x000fc4000800063f */
[----:B------:R-:W-:Y:S02]  /*10870*/  UIMAD.WIDE.U32 UR34, UR6, UR8, URZ ;  /* 0x00000008062272a5 */ /* 0x000fe4000f8e003f */
[----:B------:R-:W-:Y:S02]  /*10880*/  UIMAD UR33, UR7, UR8, URZ ;  /* 0x00000008072172a4 */ /* 0x000fe4000f8e023f */
[----:B------:R-:W-:Y:S02]  /*10890*/  ULOP3.LUT UR36, UR13, 0x2, URZ, 0xfc, !UPT ;  /* 0x000000020d247892 */ /* 0x000fe4000f8efc3f */
[----:B------:R-:W-:Y:S02]  /*108a0*/  ULOP3.LUT UR21, UR21, 0x40, URZ, 0xc0, !UPT ;  /* 0x0000004015157892 */ /* 0x000fe4000f8ec03f */
[----:B------:R-:W-:Y:S02]  /*108b0*/  ULOP3.LUT UR29, UR29, 0x800, URZ, 0xc0, !UPT ;  /* 0x000008001d1d7892 */ /* 0x000fe4000f8ec03f */
[----:B------:R-:W-:-:S02]  /*108c0*/  ULOP3.LUT UR30, UR30, 0x200, URZ, 0xc0, !UPT ;  /* 0x000002001e1e7892 */ /* 0x000fc4000f8ec03f */
[----:B------:R-:W-:Y:S02]  /*108d0*/  ULOP3.LUT UR32, URZ, UR32, URZ, 0x33, !UPT ;  /* 0x000000203f207292 */ /* 0x000fe4000f8e333f */
[----:B------:R-:W-:Y:S02]  /*108e0*/  UIADD3 UR33, UR35, UR33, URZ ;  /* 0x0000002123217290 */ /* 0x000fe4000fffe03f */
[----:B------:R-:W-:Y:S01]  /*108f0*/  UIADD3 UR42, UR31, 0x1, URZ ;  /* 0x000000011f2a7890 */ /* 0x000fe2000fffe03f */
[----:B------:R-:W-:-:S11]  /*10900*/  ULDC.64 UR38, c[0x0][0x198] ;  /* 0x0000660000267ab9 */ /* 0x000fd60000000a00 */
.L_x_239:
[----:B------:R-:W-:-:S03]  /*10910*/  UMOV UR6, 0xffffffff ;  /* 0xffffffff00067882 */ /* 0x000fc60000000000 */
[----:B------:R-:W-:Y:S05]  /*10920*/  BRA.DIV UR6, `(.L_x_229) ;  /* 0x0000001206c87947 */ /* 0x000fea000b800000 */
[----:B------:R-:W-:-:S13]  /*10930*/  ELECT P0, URZ, PT ;  /* 0x00000000003f782f */ /* 0x000fda0003800000 */
.L_x_256:
[----:B------:R-:W0:Y:S01]  /*10940*/  LDC R2, c[0x0][0x28c] ;  /* 0x0000a300ff027b82 */ /* 0x000e220000000800 */
[----:B------:R-:W-:Y:S01]  /*10950*/  BSSY B1, `(.L_x_230) ;  /* 0x0000047000017945 */ /* 0x000fe20003800000 */
[----:B0-----:R-:W-:-:S13]  /*10960*/  ISETP.LT.OR P0, PT, R2, 0x1, !P0 ;  /* 0x000000010200780c */ /* 0x001fda0004701670 */
[----:B------:R-:W-:Y:S05]  /*10970*/  @P0 BRA `(.L_x_231) ;  /* 0x0000000400100947 */ /* 0x000fea0003800000 */
[----:B------:R-:W-:Y:S01]  /*10980*/  LEA R10, R5, UR21, 0x7 ;  /* 0x00000015050a7c11 */ /* 0x000fe2000f8e38ff */
[----:B------:R-:W-:Y:S02]  /*10990*/  IMAD.SHL.U32 R7, R7, 0x100, RZ ;  /* 0x0000010007077824 */ /* 0x000fe400078e00ff */
[----:B------:R-:W-:Y:S02]  /*109a0*/  IMAD.MOV.U32 R13, RZ, RZ, RZ ;  /* 0x000000ffff0d7224 */ /* 0x000fe400078e00ff */
[----:B------:R-:W-:Y:S02]  /*109b0*/  IMAD.MOV.U32 R14, RZ, RZ, RZ ;  /* 0x000000ffff0e7224 */ /* 0x000fe400078e00ff */
[----:B------:R-:W-:Y:S02]  /*109c0*/  IMAD.U32 R15, RZ, RZ, UR42 ;  /* 0x0000002aff0f7e24 */ /* 0x000fe4000f8e00ff */
[----:B------:R-:W-:Y:S02]  /*109d0*/  IMAD.MOV.U32 R2, RZ, RZ, R0 ;  /* 0x000000ffff027224 */ /* 0x000fe400078e0000 */
[----:B------:R-:W-:-:S02]  /*109e0*/  IMAD.MOV.U32 R3, RZ, RZ, R8 ;  /* 0x000000ffff037224 */ /* 0x000fc400078e0008 */
[----:B------:R-:W-:-:S07]  /*109f0*/  IMAD.MOV.U32 R16, RZ, RZ, RZ ;  /* 0x000000ffff107224 */ /* 0x000fce00078e00ff */
.L_x_234:
[----:B------:R-:W0:Y:S01]  /*10a00*/  S2R R5, SR_CgaCtaId ;  /* 0x0000000000057919 */ /* 0x000e220000008800 */
[----:B------:R-:W-:Y:S01]  /*10a10*/  MOV R4, 0x400 ;  /* 0x0000040000047802 */ /* 0x000fe20000000f00 */
[----:B------:R-:W1:Y:S03]  /*10a20*/  S2R R17, SR_TID.X ;  /* 0x0000000000117919 */ /* 0x000e660000002100 */
[----:B0-----:R-:W-:Y:S02]  /*10a30*/  LEA R12, R5, R4, 0x18 ;  /* 0x00000004050c7211 */ /* 0x001fe400078ec0ff */
[----:B------:R-:W-:Y:S02]  /*10a40*/  SHF.L.U32 R4, R2, 0x1f, RZ ;  /* 0x0000001f02047819 */ /* 0x000fe400000006ff */
[----:B------:R-:W-:Y:S02]  /*10a50*/  LEA R11, R3, R12, 0x3 ;  /* 0x0000000c030b7211 */ /* 0x000fe400078e18ff */
[----:B-1----:R-:W-:-:S02]  /*10a60*/  LOP3.LUT P1, RZ, R17, 0x7f, RZ, 0xc0, !PT ;  /* 0x0000007f11ff7812 */ /* 0x002fc4000782c0ff */
[----:B------:R-:W0:Y:S11]  /*10a70*/  SYNCS.PHASECHK.TRANS64.TRYWAIT P0, [R11+URZ+0x50], R4 ;  /* 0x000050040b0075a7 */ /* 0x000e36000800017f */
[----:B------:R-:W1:Y:S01]  /*10a80*/  @!P1 LDC R5, c[0x0][0x640] ;  /* 0x00019000ff059b82 */ /* 0x000e620000000800 */
[----:B0-----:R-:W-:Y:S05]  /*10a90*/  @!P0 BRA `(.L_x_232) ;  /* 0x00000010008c8947 */ /* 0x001fea0003800000 */
.L_x_257:
[----:B------:R-:W-:Y:S01]  /*10aa0*/  UPRMT UR6, UR36, 0x9910, URZ ;  /* 0x0000991024067896 */ /* 0x000fe2000800003f */
[----:B-1----:R1:W-:Y:S03]  /*10ab0*/  @!P1 SYNCS.ARRIVE.TRANS64 RZ, [R11+URZ], R5 ;  /* 0x000000050bff99a7 */ /* 0x0023e6000800003f */
[----:B------:R-:W-:-:S06]  /*10ac0*/  UISETP.NE.AND UP0, UPT, UR6, 0x2, UPT ;  /* 0x000000020600788c */ /* 0x000fcc000bf05270 */
[----:B------:R-:W-:-:S13]  /*10ad0*/  PLOP3.LUT P0, PT, PT, PT, UP0, 0x80, 0x0 ;  /* 0x000000000000781c */ /* 0x000fda0003f0f008 */
[----:B-1----:R-:W-:Y:S05]  /*10ae0*/  @P0 BRA `(.L_x_233) ;  /* 0x0000000000040947 */ /* 0x002fea0003800000 */
[----:B------:R-:W-:Y:S01]  /*10af0*/  BPT.TRAP 0x1 ;  /* 0x000000040000795c */ /* 0x000fe20000300000 */
.L_x_233:
[C---:B------:R-:W-:Y:S01]  /*10b00*/  R2UR UR16, R3.reuse ;  /* 0x00000000031072ca */ /* 0x040fe200000e0000 */
[----:B0-----:R-:W-:Y:S01]  /*10b10*/  IMAD R4, R3, 0x4000, R12 ;  /* 0x0000400003047824 */ /* 0x001fe200078e020c */
[----:B------:R-:W-:Y:S01]  /*10b20*/  R2UR UR9, R12 ;  /* 0x000000000c0972ca */ /* 0x000fe200000e0000 */
[----:B------:R-:W-:Y:S01]  /*10b30*/  VIADD R15, R15, 0xffffffff ;  /* 0xffffffff0f0f7836 */ /* 0x000fe20000000000 */
[----:B------:R-:W-:Y:S01]  /*10b40*/  R2UR UR25, R11 ;  /* 0x000000000b1972ca */ /* 0x000fe200000e0000 */
[----:B------:R-:W-:Y:S01]  /*10b50*/  UIADD3 UR14, UP0, UR38, 0xf0, URZ ;  /* 0x000000f0260e7890 */ /* 0x000fe2000ff1e03f */
[----:B------:R-:W-:Y:S01]  /*10b60*/  R2UR UR8, R4 ;  /* 0x00000000040872ca */ /* 0x000fe200000e0000 */
[----:B------:R-:W-:Y:S01]  /*10b70*/  UIADD3 UR22, UP1, UR38, 0x1f0, URZ ;  /* 0x000001f026167890 */ /* 0x000fe2000ff3e03f */
[----:B------:R-:W-:Y:S01]  /*10b80*/  R2UR UR27, R10 ;  /* 0x000000000a1b72ca */ /* 0x000fe200000e0000 */
[----:B------:R-:W-:Y:S01]  /*10b90*/  UIADD3 UR40, UP2, UR38, 0x2f0, URZ ;  /* 0x000002f026287890 */ /* 0x000fe2000ff5e03f */
[----:B------:R-:W-:Y:S01]  /*10ba0*/  R2UR UR28, R6 ;  /* 0x00000000061c72ca */ /* 0x000fe200000e0000 */
[----:B------:R-:W-:Y:S01]  /*10bb0*/  UIADD3.X UR15, URZ, UR39, URZ, UP0, !UPT ;  /* 0x000000273f0f7290 */ /* 0x000fe200087fe43f */
[----:B------:R-:W-:Y:S01]  /*10bc0*/  R2UR UR26, R14 ;  /* 0x000000000e1a72ca */ /* 0x000fe200000e0000 */
[----:B------:R-:W-:Y:S01]  /*10bd0*/  ULEA UR24, UR16, UR29, 0xc ;  /* 0x0000001d10187291 */ /* 0x000fe2000f8e603f */
[C---:B------:R-:W-:Y:S01]  /*10be0*/  R2UR UR19, R16.reuse ;  /* 0x00000000101372ca */ /* 0x040fe200000e0000 */
[----:B------:R-:W-:Y:S01]  /*10bf0*/  ULEA UR16, UR16, UR30, 0xa ;  /* 0x0000001e10107291 */ /* 0x000fe2000f8e503f */
[----:B------:R-:W-:Y:S01]  /*10c00*/  R2UR UR10, R13 ;  /* 0x000000000d0a72ca */ /* 0x000fe200000e0000 */
[----:B------:R-:W-:Y:S01]  /*10c10*/  UIADD3 UR24, UR9, 0x180, UR24 ;  /* 0x0000018009187890 */ /* 0x000fe2000fffe018 */
[----:B------:R-:W-:Y:S01]  /*10c20*/  R2UR UR11, R7 ;  /* 0x00000000070b72ca */ /* 0x000fe200000e0000 */
[----:B------:R-:W-:Y:S01]  /*10c30*/  UIADD3.X UR23, URZ, UR39, URZ, UP1, !UPT ;  /* 0x000000273f177290 */ /* 0x000fe20008ffe43f */
[----:B------:R-:W-:Y:S01]  /*10c40*/  ISETP.GT.AND P1, PT, R15, 0x1, PT ;  /* 0x000000010f00780c */ /* 0x000fe20003f24270 */
[----:B------:R-:W-:Y:S01]  /*10c50*/  UIADD3 UR16, UR9, 0x32180, UR16 ;  /* 0x0003218009107890 */ /* 0x000fe2000fffe010 */
[----:B------:R-:W-:Y:S01]  /*10c60*/  VIADD R3, R3, 0x1 ;  /* 0x0000000103037836 */ /* 0x000fe20000000000 */
[----:B------:R-:W-:Y:S01]  /*10c70*/  UIADD3.X UR41, URZ, UR39, URZ, UP2, !UPT ;  /* 0x000000273f297290 */ /* 0x000fe200097fe43f */
[----:B------:R-:W-:Y:S01]  /*10c80*/  VIADD R16, R16, 0x1 ;  /* 0x0000000110107836 */ /* 0x000fe20000000000 */
[----:B------:R-:W-:Y:S01]  /*10c90*/  UIADD3 UR8, UR8, 0xa180, URZ ;  /* 0x0000a18008087890 */ /* 0x000fe2000fffe03f */
[----:B------:R-:W-:Y:S01]  /*10ca0*/  VIADD R14, R14, 0x20 ;  /* 0x000000200e0e7836 */ /* 0x000fe20000000000 */
[----:B------:R-:W-:Y:S01]  /*10cb0*/  ISETP.NE.AND P0, PT, R3, 0xa, PT ;  /* 0x0000000a0300780c */ /* 0x000fe20003f05270 */
[----:B------:R-:W-:Y:S01]  /*10cc0*/  UMOV UR37, 0x30000 ;  /* 0x0003000000257882 */ /* 0x000fe20000000000 */
[----:B------:R-:W-:Y:S01]  /*10cd0*/  UMOV UR6, 0x0 ;  /* 0x0000000000067882 */ /* 0x000fe20000000000 */
[----:B------:R-:W-:Y:S01]  /*10ce0*/  UMOV UR7, 0x10000000 ;  /* 0x1000000000077882 */ /* 0x000fe20000000000 */
[----:B------:R-:W-:Y:S01]  /*10cf0*/  UMOV UR17, UR25 ;  /* 0x0000001900117c82 */ /* 0x000fe20008000000 */
[----:B------:R-:W-:Y:S01]  /*10d00*/  UMOV UR18, UR27 ;  /* 0x0000001b00127c82 */ /* 0x000fe20008000000 */
[----:B------:R-:W-:Y:S01]  /*10d10*/  UMOV UR20, UR28 ;  /* 0x0000001c00147c82 */ /* 0x000fe20008000000 */
[----:B------:R0:W-:Y:S01]  /*10d20*/  UTMALDG.3D.MULTICAST [UR24], [UR14], UR37, desc[UR6] ;  /* 0x000006180e0073b4 */ /* 0x0001e20008011825 */
[----:B------:R-:W-:Y:S01]  /*10d30*/  UMOV UR9, UR25 ;  /* 0x0000001900097c82 */ /* 0x000fe20008000000 */
[----:B------:R-:W-:Y:S01]  /*10d40*/  UMOV UR12, UR28 ;  /* 0x0000001c000c7c82 */ /* 0x000fe20008000000 */
[----:B------:R-:W-:Y:S01]  /*10d50*/  SEL R5, RZ, 0x1, P0 ;  /* 0x00000001ff057807 */ /* 0x000fe20000000000 */
[----:B------:R-:W-:Y:S01]  /*10d60*/  VIADD R13, R13, 0x40 ;  /* 0x000000400d0d7836 */ /* 0x000fe20000000000 */
[----:B------:R-:W-:-:S02]  /*10d70*/  SEL R3, R3, RZ, P0 ;  /* 0x000000ff03037207 */ /* 0x000fc40000000000 */
[----:B------:R-:W-:Y:S01]  /*10d80*/  LOP3.LUT R2, R2, R5, RZ, 0x3c, !PT ;  /* 0x0000000502027212 */ /* 0x000fe200078e3cff */
[----:B------:R0:W-:Y:S01]  /*10d90*/  UTMALDG.3D.MULTICAST [UR16], [UR22], UR37, desc[UR6] ;  /* 0x00000610160073b4 */ /* 0x0001e20008011825 */
[----:B------:R0:W-:Y:S02]  /*10da0*/  UTMALDG.3D [UR8], [UR40], desc[UR6] ;  /* 0x00000608280075b4 */ /* 0x0001e40008011000 */
[----:B0-----:R-:W-:Y:S05]  /*10db0*/  @P1 BRA `(.L_x_234) ;  /* 0xfffffffc00101947 */ /* 0x001fea000383ffff */
.L_x_231:
[----:B------:R-:W-:Y:S05]  /*10dc0*/  BSYNC B1 ;  /* 0x0000000000017941 */ /* 0x000fea0003800000 */
.L_x_230:
[----:B------:R-:W2:Y:S01]  /*10dd0*/  LDL.LU R17, [R1+0x78] ;  /* 0x0000780001117983 */ /* 0x000ea20000300800 */
[----:B------:R-:W-:Y:S01]  /*10de0*/  LOP3.LUT P1, RZ, R9, 0xff, RZ, 0xc0, !PT ;  /* 0x000000ff09ff7812 */ /* 0x000fe2000782c0ff */
[----:B------:R-:W-:Y:S01]  /*10df0*/  VIADD R8, R8, UR31 ;  /* 0x0000001f08087c36 */ /* 0x000fe20008000000 */
[----:B------:R-:W-:Y:S01]  /*10e00*/  ULDC.64 UR6, c[0x0][0x750] ;  /* 0x0001d40000067ab9 */ /* 0x000fe20000000a00 */
[----:B------:R-:W3:Y:S01]  /*10e10*/  LDL.LU R12, [R1+0x7c] ;  /* 0x00007c00010c7983 */ /* 0x000ee20000300800 */
[----:B------:R-:W-:Y:S01]  /*10e20*/  IMAD.U32 R5, RZ, RZ, UR31 ;  /* 0x0000001fff057e24 */ /* 0x000fe2000f8e00ff */
[----:B------:R-:W-:Y:S01]  /*10e30*/  UISETP.GE.U32.AND UP0, UPT, UR31, 0xa, UPT ;  /* 0x0000000a1f00788c */ /* 0x000fe2000bf06070 */
[----:B------:R-:W-:Y:S01]  /*10e40*/  ISETP.GT.U32.AND P0, PT, R8, 0x9, PT ;  /* 0x000000090800780c */ /* 0x000fe20003f04070 */
[----:B------:R-:W-:Y:S01]  /*10e50*/  BSSY B1, `(.L_x_235) ;  /* 0x000006d000017945 */ /* 0x000fe20003800000 */
[----:B------:R-:W-:Y:S01]  /*10e60*/  IMAD.MOV.U32 R7, RZ, RZ, -0x1 ;  /* 0xffffffffff077424 */ /* 0x000fe200078e00ff */
[----:B------:R-:W-:Y:S01]  /*10e70*/  PRMT R9, RZ, 0x7610, R9 ;  /* 0x00007610ff097816 */ /* 0x000fe20000000009 */
[----:B------:R-:W-:Y:S01]  /*10e80*/  IMAD.MOV.U32 R6, RZ, RZ, -0x1 ;  /* 0xffffffffff067424 */ /* 0x000fe200078e00ff */
[----:B------:R-:W-:-:S02]  /*10e90*/  ISETP.LT.U32.AND P0, PT, R5, 0xa, P0 ;  /* 0x0000000a0500780c */ /* 0x000fc40000701070 */
[----:B------:R-:W0:Y:S01]  /*10ea0*/  @P1 S2R R3, SR_CgaCtaId ;  /* 0x0000000000031919 */ /* 0x000e220000008800 */
[----:B------:R-:W-:Y:S02]  /*10eb0*/  @P1 MOV R2, 0x400 ;  /* 0x0000040000021802 */ /* 0x000fe40000000f00 */
[----:B------:R-:W-:Y:S02]  /*10ec0*/  PLOP3.LUT P2, PT, PT, PT, UP0, 0x80, 0x0 ;  /* 0x000000000000781c */ /* 0x000fe40003f4f008 */
[----:B0-----:R-:W-:Y:S01]  /*10ed0*/  @P1 LEA R4, R3, R2, 0x18 ;  /* 0x0000000203041211 */ /* 0x001fe200078ec0ff */
[----:B------:R-:W-:-:S03]  /*10ee0*/  IMAD.WIDE.U32 R2, R8, -0x33333333, RZ ;  /* 0xcccccccd08027825 */ /* 0x000fc600078e00ff */
[----:B------:R0:W-:Y:S02]  /*10ef0*/  @P1 SYNCS.ARRIVE.TRANS64.A1T0 RZ, [R4+URZ+0xb8], RZ ;  /* 0x0000b8ff04ff19a7 */ /* 0x0001e4000810003f */
[----:B------:R-:W-:Y:S02]  /*10f00*/  SHF.R.U32.HI R5, RZ, 0x3, R3 ;  /* 0x00000003ff057819 */ /* 0x000fe40000011603 */
[----:B------:R-:W-:Y:S02]  /*10f10*/  SEL R3, RZ, 0x1, !P0 ;  /* 0x00000001ff037807 */ /* 0x000fe40004000000 */
[----:B------:R-:W-:Y:S01]  /*10f20*/  PRMT R2, RZ, 0x7610, R2 ;  /* 0x00007610ff027816 */ /* 0x000fe20000000002 */
[----:B------:R-:W-:Y:S01]  /*10f30*/  IMAD R8, R5, -0xa, R8 ;  /* 0xfffffff605087824 */ /* 0x000fe200078e0208 */
[----:B------:R-:W-:-:S04]  /*10f40*/  LOP3.LUT R0, R0, R3, RZ, 0x3c, !PT ;  /* 0x0000000300007212 */ /* 0x000fc800078e3cff */
[----:B------:R-:W-:Y:S02]  /*10f50*/  @P2 LOP3.LUT R0, R0, 0x1, R5, 0x78, !PT ;  /* 0x0000000100002812 */ /* 0x000fe400078e7805 */
[----:B------:R-:W-:Y:S02]  /*10f60*/  MOV R5, 0xffffffff ;  /* 0xffffffff00057802 */ /* 0x000fe40000000f00 */
[----:B---3--:R-:W-:-:S04]  /*10f70*/  IADD3 R12, P1, R12, UR34, RZ ;  /* 0x000000220c0c7c10 */ /* 0x008fc8000ff3e0ff */
[----:B--2---:R-:W-:Y:S01]  /*10f80*/  IADD3.X R17, R17, UR33, RZ, P1, !PT ;  /* 0x0000002111117c10 */ /* 0x004fe20008ffe4ff */
[----:B------:R0:W-:Y:S01]  /*10f90*/  STL [R1+0x7c], R12 ;  /* 0x00007c0c01007387 */ /* 0x0001e20000100800 */
[----:B------:R-:W-:-:S03]  /*10fa0*/  ISETP.GE.U32.AND P0, PT, R12, UR6, PT ;  /* 0x000000060c007c0c */ /* 0x000fc6000bf06070 */
[----:B------:R0:W-:Y:S01]  /*10fb0*/  STL [R1+0x78], R17 ;  /* 0x0000781101007387 */ /* 0x0001e20000100800 */
[----:B------:R-:W-:-:S13]  /*10fc0*/  ISETP.GE.U32.AND.EX P0, PT, R17, UR7, PT, P0 ;  /* 0x0000000711007c0c */ /* 0x000fda000bf06100 */
[----:B0-----:R-:W-:Y:S05]  /*10fd0*/  @P0 BRA `(.L_x_236) ;  /* 0x0000000400500947 */ /* 0x001fea0003800000 */
[----:B------:R-:W-:Y:S01]  /*10fe0*/  ULDC.64 UR6, c[0x0][0x728] ;  /* 0x0001ca0000067ab9 */ /* 0x000fe20000000a00 */
[----:B------:R-:W0:Y:S01]  /*10ff0*/  S2R R11, SR_CTAID.X ;  /* 0x00000000000b7919 */ /* 0x000e220000002500 */
[----:B------:R-:W-:Y:S01]  /*11000*/  ISETP.NE.U32.AND P0, PT, RZ, UR6, PT ;  /* 0x00000006ff007c0c */ /* 0x000fe2000bf05070 */
[----:B------:R-:W-:Y:S01]  /*11010*/  ULDC UR9, c[0x0][0x730] ;  /* 0x0001cc0000097ab9 */ /* 0x000fe20000000800 */
[----:B------:R-:W-:Y:S01]  /*11020*/  IMAD.MOV.U32 R2, RZ, RZ, R12 ;  /* 0x000000ffff027224 */ /* 0x000fe200078e000c */
[----:B------:R-:W1:Y:S01]  /*11030*/  S2R R10, SR_CTAID.Y ;  /* 0x00000000000a7919 */ /* 0x000e620000002600 */
[----:B------:R-:W-:Y:S01]  /*11040*/  ISETP.NE.AND.EX P0, PT, RZ, UR7, PT, P0 ;  /* 0x00000007ff007c0c */ /* 0x000fe2000bf05300 */
[----:B------:R-:W-:-:S12]  /*11050*/  IMAD.MOV.U32 R3, RZ, RZ, R17 ;  /* 0x000000ffff037224 */ /* 0x000fd800078e0011 */
[----:B------:R-:W-:Y:S05]  /*11060*/  @!P0 BRA `(.L_x_237) ;  /* 0x0000000000288947 */ /* 0x000fea0003800000 */
[----:B------:R-:W-:Y:S02]  /*11070*/  ULDC UR8, c[0x0][0x734] ;  /* 0x0001cd0000087ab9 */ /* 0x000fe40000000800 */
[----:B------:R-:W-:-:S05]  /*11080*/  IADD3 R7, P0, R12, UR8, RZ ;  /* 0x000000080c077c10 */ /* 0x000fca000ff1e0ff */
[----:B------:R-:W-:-:S04]  /*11090*/  IMAD.X R13, RZ, RZ, R17, P0 ;  /* 0x000000ffff0d7224 */ /* 0x000fc800000e0611 */
[----:B------:R-:W-:-:S04]  /*110a0*/  IMAD.WIDE.U32 R4, R13, UR6, RZ ;  /* 0x000000060d047c25 */ /* 0x000fc8000f8e00ff */
[----:B------:R-:W-:-:S04]  /*110b0*/  IMAD.WIDE.U32 R4, P0, R7, UR7, R4 ;  /* 0x0000000707047c25 */ /* 0x000fc8000f800004 */
[----:B------:R-:W-:-:S04]  /*110c0*/  IMAD.WIDE.U32 R6, R7, UR6, RZ ;  /* 0x0000000607067c25 */ /* 0x000fc8000f8e00ff */
[----:B------:R-:W-:Y:S01]  /*110d0*/  IMAD.X R3, RZ, RZ, RZ, P0 ;  /* 0x000000ffff037224 */ /* 0x000fe200000e06ff */
[----:B------:R-:W-:Y:S01]  /*110e0*/  IADD3 RZ, P0, R7, R4, RZ ;  /* 0x0000000407ff7210 */ /* 0x000fe20007f1e0ff */
[----:B------:R-:W-:-:S04]  /*110f0*/  IMAD.MOV.U32 R2, RZ, RZ, R5 ;  /* 0x000000ffff027224 */ /* 0x000fc800078e0005 */
[----:B------:R-:W-:-:S08]  /*11100*/  IMAD.WIDE.U32.X R2, R13, UR7, R2, P0 ;  /* 0x000000070d027c25 */ /* 0x000fd000080e0402 */
.L_x_237:
[--C-:B------:R-:W-:Y:S01]  /*11110*/  SHF.R.U64 R6, R2, UR9, R3.reuse ;  /* 0x0000000902067c19 */ /* 0x100fe20008001203 */
[----:B------:R-:W-:Y:S01]  /*11120*/  ULDC.64 UR6, c[0x0][0x720] ;  /* 0x0001c80000067ab9 */ /* 0x000fe20000000a00 */
[----:B------:R-:W-:Y:S01]  /*11130*/  SHF.R.U32.HI R2, RZ, UR9, R3 ;  /* 0x00000009ff027c19 */ /* 0x000fe20008011603 */
[----:B------:R-:W-:Y:S01]  /*11140*/  IMAD.MOV.U32 R3, RZ, RZ, R17 ;  /* 0x000000ffff037224 */ /* 0x000fe200078e0011 */
[----:B------:R-:W-:Y:S01]  /*11150*/  IADD3 R5, P0, RZ, -R6, RZ ;  /* 0x80000006ff057210 */ /* 0x000fe20007f1e0ff */
[----:B------:R-:W2:Y:S01]  /*11160*/  LDC R16, c[0x0][0x144] ;  /* 0x00005100ff107b82 */ /* 0x000ea20000000800 */
[----:B0-----:R-:W-:Y:S01]  /*11170*/  I2FP.F32.U32 R7, R11 ;  /* 0x0000000b00077245 */ /* 0x001fe20000201000 */
[----:B------:R-:W-:Y:S01]  /*11180*/  ULDC.64 UR10, c[0x0][0x740] ;  /* 0x0001d000000a7ab9 */ /* 0x000fe20000000a00 */
[----:B------:R-:W-:Y:S01]  /*11190*/  ULDC UR8, c[0x0][0x708] ;  /* 0x0001c20000087ab9 */ /* 0x000fe20000000800 */
[----:B------:R-:W-:Y:S01]  /*111a0*/  IMAD.X R2, RZ, RZ, ~R2, P0 ;  /* 0x000000ffff027224 */ /* 0x000fe200000e0e02 */
[----:B------:R-:W-:-:S03]  /*111b0*/  ISETP.NE.U32.AND P0, PT, RZ, UR10, PT ;  /* 0x0000000aff007c0c */ /* 0x000fc6000bf05070 */
[----:B------:R-:W-:Y:S01]  /*111c0*/  IMAD R4, R2, UR6, RZ ;  /* 0x0000000602047c24 */ /* 0x000fe2000f8e02ff */
[----:B------:R-:W-:Y:S01]  /*111d0*/  MOV R2, R12 ;  /* 0x0000000c00027202 */ /* 0x000fe20000000f00 */
[----:B------:R-:W0:Y:S01]  /*111e0*/  LDC R13, c[0x0][0x148] ;  /* 0x00005200ff0d7b82 */ /* 0x000e220000000800 */
[----:B------:R-:W-:-:S03]  /*111f0*/  ISETP.NE.AND.EX P0, PT, RZ, UR11, PT, P0 ;  /* 0x0000000bff007c0c */ /* 0x000fc6000bf05300 */
[----:B------:R-:W-:Y:S01]  /*11200*/  IMAD.WIDE.U32 R2, R5, UR6, R2 ;  /* 0x0000000605027c25 */ /* 0x000fe2000f8e0002 */
[----:B------:R-:W-:-:S03]  /*11210*/  ULDC UR6, c[0x0][0x150] ;  /* 0x0000540000067ab9 */ /* 0x000fc60000000800 */
[----:B------:R-:W-:Y:S02]  /*11220*/  IMAD R5, R5, UR7, R4 ;  /* 0x0000000705057c24 */ /* 0x000fe4000f8e0204 */
[----:B------:R-:W-:Y:S01]  /*11230*/  FMUL R4, R7, UR6 ;  /* 0x0000000607047c20 */ /* 0x000fe20008400000 */
[----:B------:R-:W-:Y:S01]  /*11240*/  ULDC UR6, c[0x0][0x718] ;  /* 0x0001c60000067ab9 */ /* 0x000fe20000000800 */
[----:B------:R-:W-:Y:S01]  /*11250*/  ULDC UR7, c[0x0][0x154] ;  /* 0x0000550000077ab9 */ /* 0x000fe20000000800 */
[----:B------:R-:W-:-:S03]  /*11260*/  IMAD.IADD R3, R3, 0x1, R5 ;  /* 0x0000000103037824 */ /* 0x000fc600078e0205 */
[----:B------:R-:W3:Y:S02]  /*11270*/  F2I.U32.TRUNC.NTZ R4, R4 ;  /* 0x0000000400047305 */ /* 0x000ee4000020f000 */
[----:B------:R-:W-:Y:S02]  /*11280*/  SHF.R.U64 R7, R2, UR6, R3 ;  /* 0x0000000602077c19 */ /* 0x000fe40008001203 */
[----:B-1----:R-:W-:-:S05]  /*11290*/  I2FP.F32.U32 R2, R10 ;  /* 0x0000000a00027245 */ /* 0x002fca0000201000 */
[----:B------:R-:W-:Y:S01]  /*112a0*/  FMUL R5, R2, UR7 ;  /* 0x0000000702057c20 */ /* 0x000fe20008400000 */
[----:B------:R-:W-:Y:S01]  /*112b0*/  SHF.R.U32.HI R2, RZ, UR6, R3 ;  /* 0x00000006ff027c19 */ /* 0x000fe20008011603 */
[----:B------:R-:W-:Y:S02]  /*112c0*/  ULDC UR6, c[0x0][0x758] ;  /* 0x0001d60000067ab9 */ /* 0x000fe40000000800 */
[----:B------:R1:W4:Y:S01]  /*112d0*/  F2I.U32.TRUNC.NTZ R15, R5 ;  /* 0x00000005000f7305 */ /* 0x000322000020f000 */
[--C-:B------:R-:W-:Y:S02]  /*112e0*/  SHF.R.U64 R14, R7, UR8, R2.reuse ;  /* 0x00000008070e7c19 */ /* 0x100fe40008001202 */
[----:B------:R-:W-:Y:S01]  /*112f0*/  SHF.R.U32.HI R3, RZ, UR8, R2 ;  /* 0x00000008ff037c19 */ /* 0x000fe20008011602 */
[----:B---3--:R-:W-:-:S03]  /*11300*/  IMAD.MOV R2, RZ, RZ, -R4 ;  /* 0x000000ffff027224 */ /* 0x008fc600078e0a04 */
[----:B------:R-:W-:Y:S01]  /*11310*/  SHF.R.U64 R12, R14, UR6, R3 ;  /* 0x000000060e0c7c19 */ /* 0x000fe20008001203 */
[----:B--2---:R-:W-:Y:S01]  /*11320*/  IMAD R17, R16, R2, R11 ;  /* 0x0000000210117224 */ /* 0x004fe200078e020b */
[----:B------:R-:W-:-:S03]  /*11330*/  SHF.R.U32.HI R4, RZ, UR6, R3 ;  /* 0x00000006ff047c19 */ /* 0x000fc60008011603 */
[----:B------:R-:W-:Y:S02]  /*11340*/  IMAD.MOV.U32 R2, RZ, RZ, R12 ;  /* 0x000000ffff027224 */ /* 0x000fe400078e000c */
[----:B------:R-:W-:Y:S01]  /*11350*/  IMAD.MOV.U32 R3, RZ, RZ, R4 ;  /* 0x000000ffff037224 */ /* 0x000fe200078e0004 */
[----:B-1--4-:R-:W-:Y:S06]  /*11360*/  @!P0 BRA `(.L_x_238) ;  /* 0x0000000000288947 */ /* 0x012fec0003800000 */
[----:B------:R-:W-:Y:S02]  /*11370*/  ULDC UR6, c[0x0][0x74c] ;  /* 0x0001d30000067ab9 */ /* 0x000fe40000000800 */
[----:B------:R-:W-:-:S05]  /*11380*/  IADD3 R3, P0, R12, UR6, RZ ;  /* 0x000000060c037c10 */ /* 0x000fca000ff1e0ff */
[----:B------:R-:W-:-:S04]  /*11390*/  IMAD.X R11, RZ, RZ, R4, P0 ;  /* 0x000000ffff0b7224 */ /* 0x000fc800000e0604 */
[----:B------:R-:W-:-:S04]  /*113a0*/  IMAD.WIDE.U32 R4, R11, UR10, RZ ;  /* 0x0000000a0b047c25 */ /* 0x000fc8000f8e00ff */
[----:B------:R-:W-:-:S04]  /*113b0*/  IMAD.WIDE.U32 R4, P0, R3, UR11, R4 ;  /* 0x0000000b03047c25 */ /* 0x000fc8000f800004 */
[----:B------:R-:W-:-:S04]  /*113c0*/  IMAD.WIDE.U32 R2, R3, UR10, RZ ;  /* 0x0000000a03027c25 */ /* 0x000fc8000f8e00ff */
[----:B------:R-:W-:Y:S01]  /*113d0*/  IMAD.MOV.U32 R2, RZ, RZ, R5 ;  /* 0x000000ffff027224 */ /* 0x000fe200078e0005 */
[----:B------:R-:W-:Y:S01]  /*113e0*/  IADD3 RZ, P1, R3, R4, RZ ;  /* 0x0000000403ff7210 */ /* 0x000fe20007f3e0ff */
[----:B------:R-:W-:-:S04]  /*113f0*/  IMAD.X R3, RZ, RZ, RZ, P0 ;  /* 0x000000ffff037224 */ /* 0x000fc800000e06ff */
[----:B------:R-:W-:-:S08]  /*11400*/  IMAD.WIDE.U32.X R2, R11, UR11, R2, P1 ;  /* 0x0000000b0b027c25 */ /* 0x000fd000088e0402 */
.L_x_238:
[----:B------:R-:W-:Y:S01]  /*11410*/  ULDC UR6, c[0x0][0x748] ;  /* 0x0001d20000067ab9 */ /* 0x000fe20000000800 */
[----:B------:R-:W-:Y:S01]  /*11420*/  IADD3 R15, -R15, RZ, RZ ;  /* 0x000000ff0f0f7210 */ /* 0x000fe20007ffe1ff */
[----:B------:R-:W-:Y:S01]  /*11430*/  ULDC UR7, c[0x0][0x710] ;  /* 0x0001c40000077ab9 */ /* 0x000fe20000000800 */
[----:B------:R-:W-:Y:S01]  /*11440*/  SHF.R.U64 R3, R2, UR6, R3 ;  /* 0x0000000602037c19 */ /* 0x000fe20008001203 */
[----:B------:R-:W-:Y:S01]  /*11450*/  ULDC UR6, c[0x0][0x738] ;  /* 0x0001ce0000067ab9 */ /* 0x000fe20000000800 */
[----:B------:R-:W-:Y:S01]  /*11460*/  LOP3.LUT R2, R14, UR32, RZ, 0xc0, !PT ;  /* 0x000000200e027c12 */ /* 0x000fe2000f8ec0ff */
[----:B0-----:R-:W-:Y:S01]  /*11470*/  @P5 IMAD R17, R13, R15, R10 ;  /* 0x0000000f0d115224 */ /* 0x001fe200078e020a */
[----:B------:R-:W-:Y:S01]  /*11480*/  LOP3.LUT R7, R7, UR4, RZ, 0xc0, !PT ;  /* 0x0000000407077c12 */ /* 0x000fe2000f8ec0ff */
[----:B------:R-:W-:Y:S02]  /*11490*/  IMAD.MOV R5, RZ, RZ, -R3 ;  /* 0x000000ffff057224 */ /* 0x000fe400078e0a03 */
[----:B------:R-:W-:-:S02]  /*114a0*/  IMAD R2, R3, UR5, R2 ;  /* 0x0000000503027c24 */ /* 0x000fc4000f8e0202 */
[----:B------:R-:W-:Y:S01]  /*114b0*/  IMAD R12, R5, UR6, R12 ;  /* 0x00000006050c7c24 */ /* 0x000fe2000f8e020c */
[----:B------:R-:W-:Y:S01]  /*114c0*/  ULDC UR6, c[0x0][0x700] ;  /* 0x0001c00000067ab9 */ /* 0x000fe20000000800 */
[----:B------:R-:W-:Y:S02]  /*114d0*/  IMAD R5, R2, UR7, R17 ;  /* 0x0000000702057c24 */ /* 0x000fe4000f8e0211 */
[----:B------:R-:W-:Y:S02]  /*114e0*/  IMAD R12, R12, UR6, R7 ;  /* 0x000000060c0c7c24 */ /* 0x000fe4000f8e0207 */
[----:B------:R-:W-:-:S03]  /*114f0*/  IMAD.MOV.U32 R2, RZ, RZ, 0x1 ;  /* 0x00000001ff027424 */ /* 0x000fc600078e00ff */
[----:B------:R-:W-:Y:S02]  /*11500*/  SEL R7, R12, R5, !P5 ;  /* 0x000000050c077207 */ /* 0x000fe40006800000 */
[----:B------:R-:W-:-:S07]  /*11510*/  SEL R5, R5, R12, !P5 ;  /* 0x0000000c05057207 */ /* 0x000fce0006800000 */
.L_x_236:
[----:B------:R-:W-:Y:S05]  /*11520*/  BSYNC B1 ;  /* 0x0000000000017941 */ /* 0x000fea0003800000 */
.L_x_235:
[----:B------:R-:W-:-:S13]  /*11530*/  LOP3.LUT P0, RZ, R2, 0xff, RZ, 0xc0, !PT ;  /* 0x000000ff02ff7812 */ /* 0x000fda000780c0ff */
[----:B------:R-:W-:Y:S05]  /*11540*/  @P0 BRA `(.L_x_239) ;  /* 0xfffffff000f00947 */ /* 0x000fea000383ffff */
[----:B------:R-:W-:Y:S05]  /*11550*/  BSYNC B0 ;  /* 0x0000000000007941 */ /* 0x000fea0003800000 */
.L_x_228:
[----:B------:R-:W-:-:S03]  /*11560*/  UMOV UR6, 0xffffffff ;  /* 0xffffffff00067882 */ /* 0x000fc60000000000 */
[----:B------:R-:W-:Y:S05]  /*11570*/  BRA.DIV UR6, `(.L_x_240) ;  /* 0x0000000606e87947 */ /* 0x000fea000b800000 */
[----:B------:R-:W-:-:S13]  /*11580*/  ELECT P0, URZ, PT ;  /* 0x00000000003f782f */ /* 0x000fda0003800000 */
.L_x_260:
[----:B------:R-:W-:Y:S04]  /*11590*/  BSSY B0, `(.L_x_241) ;  /* 0x0000062000007945 */ /* 0x000fe80003800000 */
[----:B------:R-:W-:Y:S05]  /*115a0*/  @!P0 BRA `(.L_x_242) ;  /* 0x0000000400808947 */ /* 0x000fea0003800000 */
[----:B------:R-:W-:-:S04]  /*115b0*/  ULOP3.LUT UR6, UR13, 0x2, URZ, 0xfc, !UPT ;  /* 0x000000020d067892 */ /* 0x000fc8000f8efc3f */
[----:B------:R-:W-:-:S06]  /*115c0*/  UISETP.NE.AND UP0, UPT, UR6, 0x3, UPT ;  /* 0x000000030600788c */ /* 0x000fcc000bf05270 */
[----:B------:R-:W-:-:S13]  /*115d0*/  PLOP3.LUT P0, PT, PT, PT, UP0, 0x80, 0x0 ;  /* 0x000000000000781c */ /* 0x000fda0003f0f008 */
[----:B------:R-:W-:Y:S05]  /*115e0*/  @!P0 BRA `(.L_x_243) ;  /* 0x0000000000048947 */ /* 0x000fea0003800000 */
[----:B------:R-:W-:Y:S01]  /*115f0*/  BPT.TRAP 0x1 ;  /* 0x000000040000795c */ /* 0x000fe20000300000 */
.L_x_243:
[----:B------:R-:W0:Y:S01]  /*11600*/  S2R R3, SR_CgaCtaId ;  /* 0x0000000000037919 */ /* 0x000e220000008800 */
[----:B------:R-:W-:-:S04]  /*11610*/  MOV R2, 0x400 ;  /* 0x0000040000027802 */ /* 0x000fc80000000f00 */
[----:B0-----:R-:W-:Y:S02]  /*11620*/  LEA R3, R3, R2, 0x18 ;  /* 0x0000000203037211 */ /* 0x001fe400078ec0ff */
[----:B------:R-:W-:-:S03]  /*11630*/  SHF.L.U32 R2, R0, 0x1f, RZ ;  /* 0x0000001f00027819 */ /* 0x000fc600000006ff */
[----:B------:R-:W-:-:S04]  /*11640*/  VIADD R3, R3, 0x50 ;  /* 0x0000005003037836 */ /* 0x000fc80000000000 */
[C---:B------:R-:W-:Y:S02]  /*11650*/  IMAD R7, R8.reuse, 0x8, R3 ;  /* 0x0000000808077824 */ /* 0x040fe400078e0203 */
[----:B------:R-:W-:Y:S02]  /*11660*/  VIADD R8, R8, 0x1 ;  /* 0x0000000108087836 */ /* 0x000fe40000000000 */
[----:B------:R-:W0:Y:S03]  /*11670*/  SYNCS.PHASECHK.TRANS64.TRYWAIT P0, [R7+URZ], R2 ;  /* 0x00000002070075a7 */ /* 0x000e26000800017f */
[----:B------:R-:W-:-:S04]  /*11680*/  ISETP.NE.AND P1, PT, R8, 0xa, PT ;  /* 0x0000000a0800780c */ /* 0x000fc80003f25270 */
[----:B------:R-:W-:Y:S02]  /*11690*/  SEL R5, RZ, 0x1, P1 ;  /* 0x00000001ff057807 */ /* 0x000fe40000800000 */
[----:B------:R-:W-:Y:S02]  /*116a0*/  SEL R8, R8, RZ, P1 ;  /* 0x000000ff08087207 */ /* 0x000fe40000800000 */
[----:B------:R-:W-:-:S03]  /*116b0*/  LOP3.LUT R5, R0, R5, RZ, 0x3c, !PT ;  /* 0x0000000500057212 */ /* 0x000fc600078e3cff */
[----:B------:R-:W-:Y:S01]  /*116c0*/  IMAD R9, R8, 0x8, R3 ;  /* 0x0000000808097824 */ /* 0x000fe200078e0203 */
[----:B------:R-:W-:Y:S01]  /*116d0*/  SHF.L.U32 R4, R5, 0x1f, RZ ;  /* 0x0000001f05047819 */ /* 0x000fe200000006ff */
[----:B0-----:R-:W-:Y:S06]  /*116e0*/  @!P0 BRA `(.L_x_244) ;  /* 0x0000000400ac8947 */ /* 0x001fec0003800000 */
.L_x_261:
[----:B------:R-:W1:Y:S01]  /*116f0*/  SYNCS.PHASECHK.TRANS64.TRYWAIT P0, [R9+URZ], R4 ;  /* 0x00000004090075a7 */ /* 0x000e62000800017f */
[----:B------:R-:W-:-:S05]  /*11700*/  VIADD R0, R8, 0x1 ;  /* 0x0000000108007836 */ /* 0x000fca0000000000 */
[----:B------:R-:W-:-:S04]  /*11710*/  ISETP.NE.AND P1, PT, R0, 0xa, PT ;  /* 0x0000000a0000780c */ /* 0x000fc80003f25270 */
[----:B0-----:R-:W-:Y:S02]  /*11720*/  SEL R2, RZ, 0x1, P1 ;  /* 0x00000001ff027807 */ /* 0x001fe40000800000 */
[----:B------:R-:W-:Y:S02]  /*11730*/  SEL R0, R0, RZ, P1 ;  /* 0x000000ff00007207 */ /* 0x000fe40000800000 */
[----:B------:R-:W-:-:S03]  /*11740*/  LOP3.LUT R7, R5, R2, RZ, 0x3c, !PT ;  /* 0x0000000205077212 */ /* 0x000fc600078e3cff */
[----:B------:R-:W-:Y:S01]  /*11750*/  IMAD R6, R0, 0x8, R3 ;  /* 0x0000000800067824 */ /* 0x000fe200078e0203 */
[----:B------:R-:W-:Y:S01]  /*11760*/  SHF.L.U32 R5, R7, 0x1f, RZ ;  /* 0x0000001f07057819 */ /* 0x000fe200000006ff */
[----:B-1----:R-:W-:Y:S06]  /*11770*/  @!P0 BRA `(.L_x_245) ;  /* 0x00000004009c8947 */ /* 0x002fec0003800000 */
.L_x_262:
[----:B------:R-:W1:Y:S01]  /*11780*/  SYNCS.PHASECHK.TRANS64.TRYWAIT P0, [R6+URZ], R5 ;  /* 0x00000005060075a7 */ /* 0x000e62000800017f */
[----:B------:R-:W-:-:S04]  /*11790*/  IADD3 R0, R0, 0x1, RZ ;  /* 0x0000000100007810 */ /* 0x000fc80007ffe0ff */
[----:B------:R-:W-:-:S04]  /*117a0*/  ISETP.NE.AND P1, PT, R0, 0xa, PT ;  /* 0x0000000a0000780c */ /* 0x000fc80003f25270 */
[----:B------:R-:W-:Y:S02]  /*117b0*/  SEL R2, RZ, 0x1, P1 ;  /* 0x00000001ff027807 */ /* 0x000fe40000800000 */
[----:B------:R-:W-:Y:S02]  /*117c0*/  SEL R0, R0, RZ, P1 ;  /* 0x000000ff00007207 */ /* 0x000fe40000800000 */
[----:B------:R-:W-:-:S03]  /*117d0*/  LOP3.LUT R7, R7, R2, RZ, 0x3c, !PT ;  /* 0x0000000207077212 */ /* 0x000fc600078e3cff */
[----:B0-----:R-:W-:Y:S01]  /*117e0*/  IMAD R9, R0, 0x8, R3 ;  /* 0x0000000800097824 */ /* 0x001fe200078e0203 */
[----:B------:R-:W-:Y:S01]  /*117f0*/  SHF.L.U32 R4, R7, 0x1f, RZ ;  /* 0x0000001f07047819 */ /* 0x000fe200000006ff */
[----:B-1----:R-:W-:Y:S06]  /*11800*/  @!P0 BRA `(.L_x_246) ;  /* 0x00000004008c8947 */ /* 0x002fec0003800000 */
.L_x_263:
[----:B------:R-:W1:Y:S01]  /*11810*/  SYNCS.PHASECHK.TRANS64.TRYWAIT P0, [R9+URZ], R4 ;  /* 0x00000004090075a7 */ /* 0x000e62000800017f */
[----:B------:R-:W-:-:S05]  /*11820*/  VIADD R0, R0, 0x1 ;  /* 0x0000000100007836 */ /* 0x000fca0000000000 */
[----:B------:R-:W-:-:S04]  /*11830*/  ISETP.NE.AND P1, PT, R0, 0xa, PT ;  /* 0x0000000a0000780c */ /* 0x000fc80003f25270 */
[----:B------:R-:W-:Y:S02]  /*11840*/  SEL R2, RZ, 0x1, P1 ;  /* 0x00000001ff027807 */ /* 0x000fe40000800000 */
[----:B------:R-:W-:Y:S02]  /*11850*/  SEL R0, R0, RZ, P1 ;  /* 0x000000ff00007207 */ /* 0x000fe40000800000 */
[----:B------:R-:W-:-:S03]  /*11860*/  LOP3.LUT R7, R7, R2, RZ, 0x3c, !PT ;  /* 0x0000000207077212 */ /* 0x000fc600078e3cff */
[----:B0-----:R-:W-:Y:S01]  /*11870*/  IMAD R6, R0, 0x8, R3 ;  /* 0x0000000800067824 */ /* 0x001fe200078e0203 */
[----:B------:R-:W-:Y:S01]  /*11880*/  SHF.L.U32 R5, R7, 0x1f, RZ ;  /* 0x0000001f07057819 */ /* 0x000fe200000006ff */
[----:B-1----:R-:W-:Y:S06]  /*11890*/  @!P0 BRA `(.L_x_247) ;  /* 0x00000004007c8947 */ /* 0x002fec0003800000 */
.L_x_264:
        /* <DEDUP_REMOVED lines=9> */
.L_x_265:
        /* <DEDUP_REMOVED lines=9> */
.L_x_266:
[----:B------:R-:W1:Y:S01]  /*119c0*/  SYNCS.PHASECHK.TRANS64.TRYWAIT P0, [R6+URZ], R5 ;  /* 0x00000005060075a7 */ /* 0x000e62000800017f */
[----:B------:R-:W-:-:S05]  /*119d0*/  VIADD R0, R0, 0x1 ;  /* 0x0000000100007836 */ /* 0x000fca0000000000 */
[----:B------:R-:W-:-:S04]  /*119e0*/  ISETP.NE.AND P1, PT, R0, 0xa, PT ;  /* 0x0000000a0000780c */ /* 0x000fc80003f25270 */
[----:B------:R-:W-:Y:S02]  /*119f0*/  SEL R2, RZ, 0x1, P1 ;  /* 0x00000001ff027807 */ /* 0x000fe40000800000 */
[----:B------:R-:W-:Y:S02]  /*11a00*/  SEL R0, R0, RZ, P1 ;  /* 0x000000ff00007207 */ /* 0x000fe40000800000 */
[----:B------:R-:W-:Y:S02]  /*11a10*/  LOP3.LUT R7, R7, R2, RZ, 0x3c, !PT ;  /* 0x0000000207077212 */ /* 0x000fe400078e3cff */
[----:B0-----:R-:W-:Y:S02]  /*11a20*/  LEA R9, R0, R3, 0x3 ;  /* 0x0000000300097211 */ /* 0x001fe400078e18ff */
[----:B------:R-:W-:Y:S01]  /*11a30*/  SHF.L.U32 R4, R7, 0x1f, RZ ;  /* 0x0000001f07047819 */ /* 0x000fe200000006ff */
[----:B-1----:R-:W-:Y:S06]  /*11a40*/  @!P0 BRA `(.L_x_250) ;  /* 0x00000004004c8947 */ /* 0x002fec0003800000 */
.L_x_267:
        /* <DEDUP_REMOVED lines=9> */
.L_x_268:
[----:B------:R-:W1:Y:S01]  /*11ae0*/  SYNCS.PHASECHK.TRANS64.TRYWAIT P0, [R6+URZ], R5 ;  /* 0x00000005060075a7 */ /* 0x000e62000800017f */
[----:B------:R-:W-:-:S05]  /*11af0*/  VIADD R0, R0, 0x1 ;  /* 0x0000000100007836 */ /* 0x000fca0000000000 */
[----:B------:R-:W-:-:S04]  /*11b00*/  ISETP.NE.AND P1, PT, R0, 0xa, PT ;  /* 0x0000000a0000780c */ /* 0x000fc80003f25270 */
[----:B------:R-:W-:Y:S02]  /*11b10*/  SEL R2, RZ, 0x1, P1 ;  /* 0x00000001ff027807 */ /* 0x000fe40000800000 */
[----:B------:R-:W-:Y:S02]  /*11b20*/  SEL R0, R0, RZ, P1 ;  /* 0x000000ff00007207 */ /* 0x000fe40000800000 */
[----:B------:R-:W-:Y:S01]  /*11b30*/  LOP3.LUT R2, R7, R2, RZ, 0x3c, !PT ;  /* 0x0000000207027212 */ /* 0x000fe200078e3cff */
[----:B-1----:R-:W-:Y:S06]  /*11b40*/  @!P0 BRA `(.L_x_252) ;  /* 0x0000000400348947 */ /* 0x002fec0003800000 */
.L_x_269:
[----:B------:R-:W-:Y:S01]  /*11b50*/  IMAD R3, R0, 0x8, R3 ;  /* 0x0000000800037824 */ /* 0x000fe200078e0203 */
[----:B------:R-:W-:-:S07]  /*11b60*/  SHF.L.U32 R0, R2, 0x1f, RZ ;  /* 0x0000001f02007819 */ /* 0x000fce00000006ff */
.L_x_253:
[----:B--2---:R2:W3:Y:S02]  /*11b70*/  SYNCS.PHASECHK.TRANS64.TRYWAIT P0, [R3+URZ], R0 ;  /* 0x00000000030075a7 */ /* 0x0044e4000800017f */
[----:B---3--:R-:W-:Y:S05]  /*11b80*/  @!P0 NANOSLEEP.SYNCS 0x989680 ;  /* 0x009896800000895d */ /* 0x008fea0003900000 */
[----:B------:R-:W3:Y:S02]  /*11b90*/  @!P0 SYNCS.PHASECHK.TRANS64 P0, [R3+URZ], R0 ;  /* 0x00000000030085a7 */ /* 0x000ee4000800007f */
[----:B---3--:R-:W-:Y:S05]  /*11ba0*/  @!P0 BRA `(.L_x_253) ;  /* 0xfffffffc00f08947 */ /* 0x008fea000383ffff */
.L_x_242:
[----:B------:R-:W-:Y:S05]  /*11bb0*/  BSYNC B0 ;  /* 0x0000000000007941 */ /* 0x000fea0003800000 */
.L_x_241:
[----:B------:R-:W-:Y:S05]  /*11bc0*/  EXIT ;  /* 0x000000000000794d */ /* 0x000fea0003800000 */
.L_x_22:
[----:B-----5:R1:W-:Y:S02]  /*11bd0*/  STL [R1+0x8c], R0 ;  /* 0x00008c0001007387 */ /* 0x0203e40000100800 */
[----:B-1----:R-:W-:-:S04]  /*11be0*/  IMAD.U32 R0, RZ, RZ, UR8 ;  /* 0x00000008ff007e24 */ /* 0x002fc8000f8e00ff */
[----:B------:R1:W2:Y:S03]  /*11bf0*/  SYNCS.PHASECHK.TRANS64.TRYWAIT P1, [R0+URZ], R152 ;  /* 0x00000098000075a7 */ /* 0x0002a6000802017f */
[----:B--2---:R-:W-:Y:S05]  /*11c00*/  @!P1 NANOSLEEP.SYNCS 0x989680 ;  /* 0x009896800000995d */ /* 0x004fea0003900000 */
[----:B------:R1:W2:Y:S02]  /*11c10*/  @!P1 SYNCS.PHASECHK.TRANS64 P1, [R0+URZ], R152 ;  /* 0x00000098000095a7 */ /* 0x0002a4000802007f */
[----:B-1----:R1:W5:Y:S02]  /*11c20*/  LDL.LU R0, [R1+0x8c] ;  /* 0x00008c0001007983 */ /* 0x0023640000300800 */
[----:B-12---:R-:W-:Y:S05]  /*11c30*/  @!P1 BRA `(.L_x_22) ;  /* 0xfffffffc00e49947 */ /* 0x006fea000383ffff */
[----:B------:R-:W-:Y:S05]  /*11c40*/  BRA `(.L_x_21) ;  /* 0xffffff0000c07947 */ /* 0x000fea000383ffff */
.L_x_229:
[----:B------:R-:W-:Y:S01]  /*11c50*/  BSSY B1, `(.L_x_254) ;  /* 0x0000006000017945 */ /* 0x000fe20003800000 */
[----:B------:R-:W-:-:S07]  /*11c60*/  IMAD.MOV.U32 R2, RZ, RZ, -0x1 ;  /* 0xffffffffff027424 */ /* 0x000fce00078e00ff */
[----:B------:R-:W-:Y:S05]  /*11c70*/  WARPSYNC.COLLECTIVE R2, `(.L_x_255) ;  /* 0x00000000020c7348 */ /* 0x000fea0003c00000 */
[----:B------:R-:W-:Y:S02]  /*11c80*/  ELECT P0, UR62, PT ;  /* 0x00000000003e782f */ /* 0x000fe40003800000 */
[----:B------:R-:W-:Y:S01]  /*11c90*/  MOV R2, UR62 ;  /* 0x0000003e00027c02 */ /* 0x000fe20008000f00 */
[----:B------:R-:W-:Y:S10]  /*11ca0*/  ENDCOLLECTIVE ;  /* 0x000000000000791b */ /* 0x000ff40003800000 */
.L_x_255:
[----:B------:R-:W-:Y:S05]  /*11cb0*/  BSYNC B1 ;  /* 0x0000000000017941 */ /* 0x000fea0003800000 */
.L_x_254:
[----:B------:R-:W-:Y:S05]  /*11cc0*/  BRA `(.L_x_256) ;  /* 0xffffffec001c7947 */ /* 0x000fea000383ffff */
.L_x_232:
[----:B0-----:R0:W2:Y:S02]  /*11cd0*/  SYNCS.PHASECHK.TRANS64.TRYWAIT P0, [R11+URZ+0x50], R4 ;  /* 0x000050040b0075a7 */ /* 0x0010a4000800017f */
[----:B--2---:R-:W-:Y:S05]  /*11ce0*/  @!P0 NANOSLEEP.SYNCS 0x989680 ;  /* 0x009896800000895d */ /* 0x004fea0003900000 */
[----:B------:R-:W2:Y:S02]  /*11cf0*/  @!P0 SYNCS.PHASECHK.TRANS64 P0, [R11+URZ+0x50], R4 ;  /* 0x000050040b0085a7 */ /* 0x000ea4000800007f */
[----:B--2---:R-:W-:Y:S05]  /*11d00*/  @!P0 BRA `(.L_x_232) ;  /* 0xfffffffc00f08947 */ /* 0x004fea000383ffff */
[----:B------:R-:W-:Y:S05]  /*11d10*/  BRA `(.L_x_257) ;  /* 0xffffffec00607947 */ /* 0x000fea000383ffff */
.L_x_240:
[----:B------:R-:W-:Y:S01]  /*11d20*/  BSSY B0, `(.L_x_258) ;  /* 0x0000006000007945 */ /* 0x000fe20003800000 */
[----:B------:R-:W-:-:S07]  /*11d30*/  IMAD.MOV.U32 R2, RZ, RZ, -0x1 ;  /* 0xffffffffff027424 */ /* 0x000fce00078e00ff */
[----:B------:R-:W-:Y:S05]  /*11d40*/  WARPSYNC.COLLECTIVE R2, `(.L_x_259) ;  /* 0x00000000020c7348 */ /* 0x000fea0003c00000 */
[----:B------:R-:W-:Y:S02]  /*11d50*/  ELECT P0, UR62, PT ;  /* 0x00000000003e782f */ /* 0x000fe40003800000 */
[----:B------:R-:W-:Y:S01]  /*11d60*/  MOV R2, UR62 ;  /* 0x0000003e00027c02 */ /* 0x000fe20008000f00 */
[----:B------:R-:W-:Y:S10]  /*11d70*/  ENDCOLLECTIVE ;  /* 0x000000000000791b */ /* 0x000ff40003800000 */
.L_x_259:
[----:B------:R-:W-:Y:S05]  /*11d80*/  BSYNC B0 ;  /* 0x0000000000007941 */ /* 0x000fea0003800000 */
.L_x_258:
[----:B------:R-:W-:Y:S05]  /*11d90*/  BRA `(.L_x_260) ;  /* 0xfffffff400fc7947 */ /* 0x000fea000383ffff */
.L_x_244:
[----:B0-----:R0:W1:Y:S02]  /*11da0*/  SYNCS.PHASECHK.TRANS64.TRYWAIT P0, [R7+URZ], R2 ;  /* 0x00000002070075a7 */ /* 0x001064000800017f */
[----:B-1----:R-:W-:Y:S05]  /*11db0*/  @!P0 NANOSLEEP.SYNCS 0x989680 ;  /* 0x009896800000895d */ /* 0x002fea0003900000 */
[----:B------:R-:W1:Y:S02]  /*11dc0*/  @!P0 SYNCS.PHASECHK.TRANS64 P0, [R7+URZ], R2 ;  /* 0x00000002070085a7 */ /* 0x000e64000800007f */
[----:B-1----:R-:W-:Y:S05]  /*11dd0*/  @!P0 BRA `(.L_x_244) ;  /* 0xfffffffc00f08947 */ /* 0x002fea000383ffff */
[----:B------:R-:W-:Y:S05]  /*11de0*/  BRA `(.L_x_261) ;  /* 0xfffffff800407947 */ /* 0x000fea000383ffff */
.L_x_245:
[----:B0-----:R0:W1:Y:S02]  /*11df0*/  SYNCS.PHASECHK.TRANS64.TRYWAIT P0, [R9+URZ], R4 ;  /* 0x00000004090075a7 */ /* 0x001064000800017f */
[----:B-1----:R-:W-:Y:S05]  /*11e00*/  @!P0 NANOSLEEP.SYNCS 0x989680 ;  /* 0x009896800000895d */ /* 0x002fea0003900000 */
[----:B------:R-:W1:Y:S02]  /*11e10*/  @!P0 SYNCS.PHASECHK.TRANS64 P0, [R9+URZ], R4 ;  /* 0x00000004090085a7 */ /* 0x000e64000800007f */
[----:B-1----:R-:W-:Y:S05]  /*11e20*/  @!P0 BRA `(.L_x_245) ;  /* 0xfffffffc00f08947 */ /* 0x002fea000383ffff */
[----:B------:R-:W-:Y:S05]  /*11e30*/  BRA `(.L_x_262) ;  /* 0xfffffff800507947 */ /* 0x000fea000383ffff */
.L_x_246:
[----:B0-----:R0:W1:Y:S02]  /*11e40*/  SYNCS.PHASECHK.TRANS64.TRYWAIT P0, [R6+URZ], R5 ;  /* 0x00000005060075a7 */ /* 0x001064000800017f */
[----:B-1----:R-:W-:Y:S05]  /*11e50*/  @!P0 NANOSLEEP.SYNCS 0x989680 ;  /* 0x009896800000895d */ /* 0x002fea0003900000 */
[----:B------:R-:W1:Y:S02]  /*11e60*/  @!P0 SYNCS.PHASECHK.TRANS64 P0, [R6+URZ], R5 ;  /* 0x00000005060085a7 */ /* 0x000e64000800007f */
[----:B-1----:R-:W-:Y:S05]  /*11e70*/  @!P0 BRA `(.L_x_246) ;  /* 0xfffffffc00f08947 */ /* 0x002fea000383ffff */
[----:B------:R-:W-:Y:S05]  /*11e80*/  BRA `(.L_x_263) ;  /* 0xfffffff800607947 */ /* 0x000fea000383ffff */
.L_x_247:
[----:B0-----:R0:W1:Y:S02]  /*11e90*/  SYNCS.PHASECHK.TRANS64.TRYWAIT P0, [R9+URZ], R4 ;  /* 0x00000004090075a7 */ /* 0x001064000800017f */
[----:B-1----:R-:W-:Y:S05]  /*11ea0*/  @!P0 NANOSLEEP.SYNCS 0x989680 ;  /* 0x009896800000895d */ /* 0x002fea0003900000 */
[----:B------:R-:W1:Y:S02]  /*11eb0*/  @!P0 SYNCS.PHASECHK.TRANS64 P0, [R9+URZ], R4 ;  /* 0x00000004090085a7 */ /* 0x000e64000800007f */
[----:B-1----:R-:W-:Y:S05]  /*11ec0*/  @!P0 BRA `(.L_x_247) ;  /* 0xfffffffc00f08947 */ /* 0x002fea000383ffff */
[----:B------:R-:W-:Y:S05]  /*11ed0*/  BRA `(.L_x_264) ;  /* 0xfffffff800707947 */ /* 0x000fea000383ffff */
.L_x_248:
[----:B0-----:R0:W1:Y:S02]  /*11ee0*/  SYNCS.PHASECHK.TRANS64.TRYWAIT P0, [R6+URZ], R5 ;  /* 0x00000005060075a7 */ /* 0x001064000800017f */
[----:B-1----:R-:W-:Y:S05]  /*11ef0*/  @!P0 NANOSLEEP.SYNCS 0x989680 ;  /* 0x009896800000895d */ /* 0x002fea0003900000 */
[----:B------:R-:W1:Y:S02]  /*11f00*/  @!P0 SYNCS.PHASECHK.TRANS64 P0, [R6+URZ], R5 ;  /* 0x00000005060085a7 */ /* 0x000e64000800007f */
[----:B-1----:R-:W-:Y:S05]  /*11f10*/  @!P0 BRA `(.L_x_248) ;  /* 0xfffffffc00f08947 */ /* 0x002fea000383ffff */
[----:B------:R-:W-:Y:S05]  /*11f20*/  BRA `(.L_x_265) ;  /* 0xfffffff800807947 */ /* 0x000fea000383ffff */
.L_x_249:
[----:B0-----:R0:W1:Y:S02]  /*11f30*/  SYNCS.PHASECHK.TRANS64.TRYWAIT P0, [R9+URZ], R4 ;  /* 0x00000004090075a7 */ /* 0x001064000800017f */
[----:B-1----:R-:W-:Y:S05]  /*11f40*/  @!P0 NANOSLEEP.SYNCS 0x989680 ;  /* 0x009896800000895d */ /* 0x002fea0003900000 */
[----:B------:R-:W1:Y:S02]  /*11f50*/  @!P0 SYNCS.PHASECHK.TRANS64 P0, [R9+URZ], R4 ;  /* 0x00000004090085a7 */ /* 0x000e64000800007f */
[----:B-1----:R-:W-:Y:S05]  /*11f60*/  @!P0 BRA `(.L_x_249) ;  /* 0xfffffffc00f08947 */ /* 0x002fea000383ffff */
[----:B------:R-:W-:Y:S05]  /*11f70*/  BRA `(.L_x_266) ;  /* 0xfffffff800907947 */ /* 0x000fea000383ffff */
.L_x_250:
[----:B0-----:R0:W1:Y:S02]  /*11f80*/  SYNCS.PHASECHK.TRANS64.TRYWAIT P0, [R6+URZ], R5 ;  /* 0x00000005060075a7 */ /* 0x001064000800017f */
[----:B-1----:R-:W-:Y:S05]  /*11f90*/  @!P0 NANOSLEEP.SYNCS 0x989680 ;  /* 0x009896800000895d */ /* 0x002fea0003900000 */
[----:B------:R-:W1:Y:S02]  /*11fa0*/  @!P0 SYNCS.PHASECHK.TRANS64 P0, [R6+URZ], R5 ;  /* 0x00000005060085a7 */ /* 0x000e64000800007f */
[----:B-1----:R-:W-:Y:S05]  /*11fb0*/  @!P0 BRA `(.L_x_250) ;  /* 0xfffffffc00f08947 */ /* 0x002fea000383ffff */
[----:B------:R-:W-:Y:S05]  /*11fc0*/  BRA `(.L_x_267) ;  /* 0xfffffff800a07947 */ /* 0x000fea000383ffff */
.L_x_251:
[----:B0-----:R0:W1:Y:S02]  /*11fd0*/  SYNCS.PHASECHK.TRANS64.TRYWAIT P0, [R9+URZ], R4 ;  /* 0x00000004090075a7 */ /* 0x001064000800017f */
[----:B-1----:R-:W-:Y:S05]  /*11fe0*/  @!P0 NANOSLEEP.SYNCS 0x989680 ;  /* 0x009896800000895d */ /* 0x002fea0003900000 */
[----:B------:R-:W1:Y:S02]  /*11ff0*/  @!P0 SYNCS.PHASECHK.TRANS64 P0, [R9+URZ], R4 ;  /* 0x00000004090085a7 */ /* 0x000e64000800007f */
[----:B-1----:R-:W-:Y:S05]  /*12000*/  @!P0 BRA `(.L_x_251) ;  /* 0xfffffffc00f08947 */ /* 0x002fea000383ffff */
[----:B------:R-:W-:Y:S05]  /*12010*/  BRA `(.L_x_268) ;  /* 0xfffffff800b07947 */ /* 0x000fea000383ffff */
.L_x_252:
[----:B-1----:R1:W2:Y:S02]  /*12020*/  SYNCS.PHASECHK.TRANS64.TRYWAIT P0, [R6+URZ], R5 ;  /* 0x00000005060075a7 */ /* 0x0022a4000800017f */
[----:B--2---:R-:W-:Y:S05]  /*12030*/  @!P0 NANOSLEEP.SYNCS 0x989680 ;  /* 0x009896800000895d */ /* 0x004fea0003900000 */
[----:B------:R-:W2:Y:S02]  /*12040*/  @!P0 SYNCS.PHASECHK.TRANS64 P0, [R6+URZ], R5 ;  /* 0x00000005060085a7 */ /* 0x000ea4000800007f */
[----:B--2---:R-:W-:Y:S05]  /*12050*/  @!P0 BRA `(.L_x_252) ;  /* 0xfffffffc00f08947 */ /* 0x004fea000383ffff */
[----:B------:R-:W-:Y:S05]  /*12060*/  BRA `(.L_x_269) ;  /* 0xfffffff800b87947 */ /* 0x000fea000383ffff */
.L_x_270:
[----:B------:R-:W-:-:S00]  /*12070*/  BRA `(.L_x_270) ;  /* 0xfffffffc00fc7947 */ /* 0x000fc0000383ffff */
[----:B------:R-:W-:-:S00]  /*12080*/  NOP ;  /* 0x0000000000007918 */ /* 0x000fc00000000000 */
[----:B------:R-:W-:-:S00]  /*12090*/  NOP ;  /* 0x0000000000007918 */ /* 0x000fc00000000000 */
[----:B------:R-:W-:-:S00]  /*120a0*/  NOP ;  /* 0x0000000000007918 */ /* 0x000fc00000000000 */
[----:B------:R-:W-:-:S00]  /*120b0*/  NOP ;  /* 0x0000000000007918 */ /* 0x000fc00000000000 */
[----:B------:R-:W-:-:S00]  /*120c0*/  NOP ;  /* 0x0000000000007918 */ /* 0x000fc00000000000 */
[----:B------:R-:W-:-:S00]  /*120d0*/  NOP ;  /* 0x0000000000007918 */ /* 0x000fc00000000000 */
[----:B------:R-:W-:-:S00]  /*120e0*/  NOP ;  /* 0x0000000000007918 */ /* 0x000fc00000000000 */
[----:B------:R-:W-:-:S00]  /*120f0*/  NOP ;  /* 0x0000000000007918 */ /* 0x000fc00000000000 */
.L_x_271:


//--------------------- .nv.shared._ZN7cutlass13device_kernelINS_4gemm6kernel13GemmUniversalIN4cute5tupleIJiiiiEEENS1_10collective13CollectiveMmaINS1_43MainloopSm90TmaGmmaWarpSpecializedSparseFP8ILi10ENS5_IJNS4_1CILi1EEENSA_ILi2EEESB_EEENS1_35KernelTmaWarpSpecializedCooperativeEEENS5_IJNSA_ILi128EEENSA_ILi256EEENSA_ILi64EEEEEENS_12float_e4m3_tENS5_IJNS4_6LayoutINS5_IJiNS5_IJSC_iEEEiEEENS5_IJlNS5_IJSB_SC_EEElEEEEENSL_INS5_IJNS5_IJSI_iEEESR_iEEENS5_IJNS5_IJSI_NSA_ILi4096EEEEEENS5_IJSB_lEEElEEEEEEEESK_NS5_IJlSB_lEEENS4_8TiledMMAINS4_8MMA_AtomIJNS4_4SM904GMMA6SPARSE32GMMA_64x256x64_F32E4M3E4M3_SS_TNILNS13_7ScaleInE1ELS16_1ELNS13_9SparseSelE0EEEEEENSL_INS5_IJSC_SB_SB_EEENS5_IJSB_NSA_ILi0EEES1B_EEEEENS5_IJNS4_10UnderscoreES1E_S1E_EEEEENS4_23SM90_TMA_LOAD_MULTICASTENS4_14ComposedLayoutINS4_7SwizzleILi1ELi4ELi3EEENS4_25smem_sparse_ptr_flag_bitsILi2ELi8EEENSL_INS5_IJNS5_IJSB_NSA_ILi8EEEEEENS5_IJSC_NSA_ILi32EEEEEEEEENS5_IJNS5_IJS1B_SI_EEESO_EEEEEEEvNS4_8identityENS4_13SM90_TMA_LOADENS1I_INS1J_ILi2ELi4ELi3EEENS4_18smem_ptr_flag_bitsILi8EEENSL_INS5_IJS1N_SI_EEENS5_IJSI_SB_EEEEEEEvS1W_EENS_8epilogue10collective6detail29Sm90TmaWarpSpecializedAdapterINS27_15DefaultEpilogueIfNS5_IJSB_llEEES2B_NS26_6thread17LinearCombinationIfLi1EffLNS2C_9ScaleType4KindE0ELNS_15FloatRoundStyleE2EfEENS1_15EpilogueDefaultEEEEEvvEEEEvNT_6ParamsE --------------------------
	.section	.nv.shared._ZN7cutlass13device_kernelINS_4gemm6kernel13GemmUniversalIN4cute5tupleIJiiiiEEENS1_10collective13CollectiveMmaINS1_43MainloopSm90TmaGmmaWarpSpecializedSparseFP8ILi10ENS5_IJNS4_1CILi1EEENSA_ILi2EEESB_EEENS1_35KernelTmaWarpSpecializedCooperativeEEENS5_IJNSA_ILi128EEENSA_ILi256EEENSA_ILi64EEEEEENS_12float_e4m3_tENS5_IJNS4_6LayoutINS5_IJiNS5_IJSC_iEEEiEEENS5_IJlNS5_IJSB_SC_EEElEEEEENSL_INS5_IJNS5_IJSI_iEEESR_iEEENS5_IJNS5_IJSI_NSA_ILi4096EEEEEENS5_IJSB_lEEElEEEEEEEESK_NS5_IJlSB_lEEENS4_8TiledMMAINS4_8MMA_AtomIJNS4_4SM904GMMA6SPARSE32GMMA_64x256x64_F32E4M3E4M3_SS_TNILNS13_7ScaleInE1ELS16_1ELNS13_9SparseSelE0EEEEEENSL_INS5_IJSC_SB_SB_EEENS5_IJSB_NSA_ILi0EEES1B_EEEEENS5_IJNS4_10UnderscoreES1E_S1E_EEEEENS4_23SM90_TMA_LOAD_MULTICASTENS4_14ComposedLayoutINS4_7SwizzleILi1ELi4ELi3EEENS4_25smem_sparse_ptr_flag_bitsILi2ELi8EEENSL_INS5_IJNS5_IJSB_NSA_ILi8EEEEEENS5_IJSC_NSA_ILi32EEEEEEEEENS5_IJNS5_IJS1B_SI_EEESO_EEEEEEEvNS4_8identityENS4_13SM90_TMA_LOADENS1I_INS1J_ILi2ELi4ELi3EEENS4_18smem_ptr_flag_bitsILi8EEENSL_INS5_IJS1N_SI_EEENS5_IJSI_SB_EEEEEEEvS1W_EENS_8epilogue10collective6detail29Sm90TmaWarpSpecializedAdapterINS27_15DefaultEpilogueIfNS5_IJSB_llEEES2B_NS26_6thread17LinearCombinationIfLi1EffLNS2C_9ScaleType4KindE0ELNS_15FloatRoundStyleE2EfEENS1_15EpilogueDefaultEEEEEvvEEEEvNT_6ParamsE,"aw",@nobits
	.sectionflags	@""
	.align	16
	.zero		1024


//--------------------- .nv.shared.reserved.0     --------------------------
	.section	.nv.shared.reserved.0,"aw",@nobits
	.weak		__nv_reservedSMEM_offset_0_alias
	.size		__nv_reservedSMEM_offset_0_alias, 0, 0
	.other		__nv_reservedSMEM_offset_0_alias,@"STO_CUDA_RESERVED_SHARED STV_DEFAULT"
__nv_reservedSMEM_offset_0_alias:
	.zero		0


//--------------------- .nv.global                --------------------------
	.section	.nv.global,"aw",@nobits
.nv.global:
	.type		_ZN39_INTERNAL_014e9506_4_k_cu_2f4ec275_34044cute1_E,@object
	.size		_ZN39_INTERNAL_014e9506_4_k_cu_2f4ec275_34044cute1_E,(_ZN39_INTERNAL_014e9506_4_k_cu_2f4ec275_34044cuda3std3__45__cpo6cbeginE - _ZN39_INTERNAL_014e9506_4_k_cu_2f4ec275_34044cute1_E)
_ZN39_INTERNAL_014e9506_4_k_cu_2f4ec275_34044cute1_E:
	.zero		1
	.type		_ZN39_INTERNAL_014e9506_4_k_cu_2f4ec275_34044cuda3std3__45__cpo6cbeginE,@object
	.size		_ZN39_INTERNAL_014e9506_4_k_cu_2f4ec275_34044cuda3std3__45__cpo6cbeginE,(_ZN39_INTERNAL_014e9506_4_k_cu_2f4ec275_34044cuda3std3__48in_placeE - _ZN39_INTERNAL_014e9506_4_k_cu_2f4ec275_34044cuda3std3__45__cpo6cbeginE)
_ZN39_INTERNAL_014e9506_4_k_cu_2f4ec275_34044cuda3std3__45__cpo6cbeginE:
	.zero		1
	.type		_ZN39_INTERNAL_014e9506_4_k_cu_2f4ec275_34044cuda3std3__48in_placeE,@object
	.size		_ZN39_INTERNAL_014e9506_4_k_cu_2f4ec275_34044cuda3std3__48in_placeE,(_ZN39_INTERNAL_014e9506_4_k_cu_2f4ec275_34044cuda3std6ranges3__45__cpo9iter_moveE - _ZN39_INTERNAL_014e9506_4_k_cu_2f4ec275_34044cuda3std3__48in_placeE)
_ZN39_INTERNAL_014e9506_4_k_cu_2f4ec275_34044cuda3std3__48in_placeE:
	.zero		1
	.type		_ZN39_INTERNAL_014e9506_4_k_cu_2f4ec275_34044cuda3std6ranges3__45__cpo9iter_moveE,@object
	.size		_ZN39_INTERNAL_014e9506_4_k_cu_2f4ec275_34044cuda3std6ranges3__45__cpo9iter_moveE,(_ZN39_INTERNAL_014e9506_4_k_cu_2f4ec275_34044cuda3std3__45__cpo5beginE - _ZN39_INTERNAL_014e9506_4_k_cu_2f4ec275_34044cuda3std6ranges3__45__cpo9iter_moveE)
_ZN39_INTERNAL_014e9506_4_k_cu_2f4ec275_34044cuda3std6ranges3__45__cpo9iter_moveE:
	.zero		1
	.type		_ZN39_INTERNAL_014e9506_4_k_cu_2f4ec275_34044cuda3std3__45__cpo5beginE,@object
	.size		_ZN39_INTERNAL_014e9506_4_k_cu_2f4ec275_34044cuda3std3__45__cpo5beginE,(_ZN39_INTERNAL_014e9506_4_k_cu_2f4ec275_34044cuda3std3__441_GLOBAL__N__014e9506_4_k_cu_2f4ec275_34046ignoreE - _ZN39_INTERNAL_014e9506_4_k_cu_2f4ec275_34044cuda3std3__45__cpo5beginE)
_ZN39_INTERNAL_014e9506_4_k_cu_2f4ec275_34044cuda3std3__45__cpo5beginE:
	.zero		1
	.type		_ZN39_INTERNAL_014e9506_4_k_cu_2f4ec275_34044cuda3std3__441_GLOBAL__N__014e9506_4_k_cu_2f4ec275_34046ignoreE,@object
	.size		_ZN39_INTERNAL_014e9506_4_k_cu_2f4ec275_34044cuda3std3__441_GLOBAL__N__014e9506_4_k_cu_2f4ec275_34046ignoreE,(_ZN39_INTERNAL_014e9506_4_k_cu_2f4ec275_34044cute7productE - _ZN39_INTERNAL_014e9506_4_k_cu_2f4ec275_34044cuda3std3__441_GLOBAL__N__014e9506_4_k_cu_2f4ec275_34046ignoreE)
_ZN39_INTERNAL_014e9506_4_k_cu_2f4ec275_34044cuda3std3__441_GLOBAL__N__014e9506_4_k_cu_2f4ec275_34046ignoreE:
	.zero		1
	.type		_ZN39_INTERNAL_014e9506_4_k_cu_2f4ec275_34044cute7productE,@object
	.size		_ZN39_INTERNAL_014e9506_4_k_cu_2f4ec275_34044cute7productE,(_ZN39_INTERNAL_014e9506_4_k_cu_2f4ec275_34044cuda3std3__45__cpo3endE - _ZN39_INTERNAL_014e9506_4_k_cu_2f4ec275_34044cute7productE)
_ZN39_INTERNAL_014e9506_4_k_cu_2f4ec275_34044cute7productE:
	.zero		1
	.type		_ZN39_INTERNAL_014e9506_4_k_cu_2f4ec275_34044cuda3std3__45__cpo3endE,@object
	.size		_ZN39_INTERNAL_014e9506_4_k_cu_2f4ec275_34044cuda3std3__45__cpo3endE,(_ZN39_INTERNAL_014e9506_4_k_cu_2f4ec275_34044cuda3std3__419piecewise_constructE - _ZN39_INTERNAL_014e9506_4_k_cu_2f4ec275_34044cuda3std3__45__cpo3endE)
_ZN39_INTERNAL_014e9506_4_k_cu_2f4ec275_34044cuda3std3__45__cpo3endE:
	.zero		1
	.type		_ZN39_INTERNAL_014e9506_4_k_cu_2f4ec275_34044cuda3std3__419piecewise_constructE,@object
	.size		_ZN39_INTERNAL_014e9506_4_k_cu_2f4ec275_34044cuda3std3__419piecewise_constructE,(_ZN39_INTERNAL_014e9506_4_k_cu_2f4ec275_34044cuda3std3__45__cpo4cendE - _ZN39_INTERNAL_014e9506_4_k_cu_2f4ec275_34044cuda3std3__419piecewise_constructE)
_ZN39_INTERNAL_014e9506_4_k_cu_2f4ec275_34044cuda3std3__419piecewise_constructE:
	.zero		1
	.type		_ZN39_INTERNAL_014e9506_4_k_cu_2f4ec275_34044cuda3std3__45__cpo4cendE,@object
	.size		_ZN39_INTERNAL_014e9506_4_k_cu_2f4ec275_34044cuda3std3__45__cpo4cendE,(_ZN39_INTERNAL_014e9506_4_k_cu_2f4ec275_34044cuda3std6ranges3__45__cpo4swapE - _ZN39_INTERNAL_014e9506_4_k_cu_2f4ec275_34044cuda3std3__45__cpo4cendE)
_ZN39_INTERNAL_014e9506_4_k_cu_2f4ec275_34044cuda3std3__45__cpo4cendE:
	.zero		1
	.type		_ZN39_INTERNAL_014e9506_4_k_cu_2f4ec275_34044cuda3std6ranges3__45__cpo4swapE,@object
	.size		_ZN39_INTERNAL_014e9506_4_k_cu_2f4ec275_34044cuda3std6ranges3__45__cpo4swapE,(.L_7 - _ZN39_INTERNAL_014e9506_4_k_cu_2f4ec275_34044cuda3std6ranges3__45__cpo4swapE)
_ZN39_INTERNAL_014e9506_4_k_cu_2f4ec275_34044cuda3std6ranges3__45__cpo4swapE:
	.zero		1
.L_7:


//--------------------- .nv.constant0._ZN7cutlass13device_kernelINS_4gemm6kernel13GemmUniversalIN4cute5tupleIJiiiiEEENS1_10collective13CollectiveMmaINS1_43MainloopSm90TmaGmmaWarpSpecializedSparseFP8ILi10ENS5_IJNS4_1CILi1EEENSA_ILi2EEESB_EEENS1_35KernelTmaWarpSpecializedCooperativeEEENS5_IJNSA_ILi128EEENSA_ILi256EEENSA_ILi64EEEEEENS_12float_e4m3_tENS5_IJNS4_6LayoutINS5_IJiNS5_IJSC_iEEEiEEENS5_IJlNS5_IJSB_SC_EEElEEEEENSL_INS5_IJNS5_IJSI_iEEESR_iEEENS5_IJNS5_IJSI_NSA_ILi4096EEEEEENS5_IJSB_lEEElEEEEEEEESK_NS5_IJlSB_lEEENS4_8TiledMMAINS4_8MMA_AtomIJNS4_4SM904GMMA6SPARSE32GMMA_64x256x64_F32E4M3E4M3_SS_TNILNS13_7ScaleInE1ELS16_1ELNS13_9SparseSelE0EEEEEENSL_INS5_IJSC_SB_SB_EEENS5_IJSB_NSA_ILi0EEES1B_EEEEENS5_IJNS4_10UnderscoreES1E_S1E_EEEEENS4_23SM90_TMA_LOAD_MULTICASTENS4_14ComposedLayoutINS4_7SwizzleILi1ELi4ELi3EEENS4_25smem_sparse_ptr_flag_bitsILi2ELi8EEENSL_INS5_IJNS5_IJSB_NSA_ILi8EEEEEENS5_IJSC_NSA_ILi32EEEEEEEEENS5_IJNS5_IJS1B_SI_EEESO_EEEEEEEvNS4_8identityENS4_13SM90_TMA_LOADENS1I_INS1J_ILi2ELi4ELi3EEENS4_18smem_ptr_flag_bitsILi8EEENSL_INS5_IJS1N_SI_EEENS5_IJSI_SB_EEEEEEEvS1W_EENS_8epilogue10collective6detail29Sm90TmaWarpSpecializedAdapterINS27_15DefaultEpilogueIfNS5_IJSB_llEEES2B_NS26_6thread17LinearCombinationIfLi1EffLNS2C_9ScaleType4KindE0ELNS_15FloatRoundStyleE2EfEENS1_15EpilogueDefaultEEEEEvvEEEEvNT_6ParamsE --------------------------
	.section	.nv.constant0._ZN7cutlass13device_kernelINS_4gemm6kernel13GemmUniversalIN4cute5tupleIJiiiiEEENS1_10collective13CollectiveMmaINS1_43MainloopSm90TmaGmmaWarpSpecializedSparseFP8ILi10ENS5_IJNS4_1CILi1EEENSA_ILi2EEESB_EEENS1_35KernelTmaWarpSpecializedCooperativeEEENS5_IJNSA_ILi128EEENSA_ILi256EEENSA_ILi64EEEEEENS_12float_e4m3_tENS5_IJNS4_6LayoutINS5_IJiNS5_IJSC_iEEEiEEENS5_IJlNS5_IJSB_SC_EEElEEEEENSL_INS5_IJNS5_IJSI_iEEESR_iEEENS5_IJNS5_IJSI_NSA_ILi4096EEEEEENS5_IJSB_lEEElEEEEEEEESK_NS5_IJlSB_lEEENS4_8TiledMMAINS4_8MMA_AtomIJNS4_4SM904GMMA6SPARSE32GMMA_64x256x64_F32E4M3E4M3_SS_TNILNS13_7ScaleInE1ELS16_1ELNS13_9SparseSelE0EEEEEENSL_INS5_IJSC_SB_SB_EEENS5_IJSB_NSA_ILi0EEES1B_EEEEENS5_IJNS4_10UnderscoreES1E_S1E_EEEEENS4_23SM90_TMA_LOAD_MULTICASTENS4_14ComposedLayoutINS4_7SwizzleILi1ELi4ELi3EEENS4_25smem_sparse_ptr_flag_bitsILi2ELi8EEENSL_INS5_IJNS5_IJSB_NSA_ILi8EEEEEENS5_IJSC_NSA_ILi32EEEEEEEEENS5_IJNS5_IJS1B_SI_EEESO_EEEEEEEvNS4_8identityENS4_13SM90_TMA_LOADENS1I_INS1J_ILi2ELi4ELi3EEENS4_18smem_ptr_flag_bitsILi8EEENSL_INS5_IJS1N_SI_EEENS5_IJSI_SB_EEEEEEEvS1W_EENS_8epilogue10collective6detail29Sm90TmaWarpSpecializedAdapterINS27_15DefaultEpilogueIfNS5_IJSB_llEEES2B_NS26_6thread17LinearCombinationIfLi1EffLNS2C_9ScaleType4KindE0ELNS_15FloatRoundStyleE2EfEENS1_15EpilogueDefaultEEEEEvvEEEEvNT_6ParamsE,"a",@progbits
	.sectionflags	@""
	.align	4
.nv.constant0._ZN7cutlass13device_kernelINS_4gemm6kernel13GemmUniversalIN4cute5tupleIJiiiiEEENS1_10collective13CollectiveMmaINS1_43MainloopSm90TmaGmmaWarpSpecializedSparseFP8ILi10ENS5_IJNS4_1CILi1EEENSA_ILi2EEESB_EEENS1_35KernelTmaWarpSpecializedCooperativeEEENS5_IJNSA_ILi128EEENSA_ILi256EEENSA_ILi64EEEEEENS_12float_e4m3_tENS5_IJNS4_6LayoutINS5_IJiNS5_IJSC_iEEEiEEENS5_IJlNS5_IJSB_SC_EEElEEEEENSL_INS5_IJNS5_IJSI_iEEESR_iEEENS5_IJNS5_IJSI_NSA_ILi4096EEEEEENS5_IJSB_lEEElEEEEEEEESK_NS5_IJlSB_lEEENS4_8TiledMMAINS4_8MMA_AtomIJNS4_4SM904GMMA6SPARSE32GMMA_64x256x64_F32E4M3E4M3_SS_TNILNS13_7ScaleInE1ELS16_1ELNS13_9SparseSelE0EEEEEENSL_INS5_IJSC_SB_SB_EEENS5_IJSB_NSA_ILi0EEES1B_EEEEENS5_IJNS4_10UnderscoreES1E_S1E_EEEEENS4_23SM90_TMA_LOAD_MULTICASTENS4_14ComposedLayoutINS4_7SwizzleILi1ELi4ELi3EEENS4_25smem_sparse_ptr_flag_bitsILi2ELi8EEENSL_INS5_IJNS5_IJSB_NSA_ILi8EEEEEENS5_IJSC_NSA_ILi32EEEEEEEEENS5_IJNS5_IJS1B_SI_EEESO_EEEEEEEvNS4_8identityENS4_13SM90_TMA_LOADENS1I_INS1J_ILi2ELi4ELi3EEENS4_18smem_ptr_flag_bitsILi8EEENSL_INS5_IJS1N_SI_EEENS5_IJSI_SB_EEEEEEEvS1W_EENS_8epilogue10collective6detail29Sm90TmaWarpSpecializedAdapterINS27_15DefaultEpilogueIfNS5_IJSB_llEEES2B_NS26_6thread17LinearCombinationIfLi1EffLNS2C_9ScaleType4KindE0ELNS_15FloatRoundStyleE2EfEENS1_15EpilogueDefaultEEEEEvvEEEEvNT_6ParamsE:
	.zero		1920


//--------------------- SYMBOLS --------------------------

	.type		.nv.reservedSmem.offset0,@object
	.size		.nv.reservedSmem.offset0,0x4
